	.target	sm_90a

	.elftype	@"ET_EXEC"


//--------------------- .note.nv.tkinfo           --------------------------
	.section	.note.nv.tkinfo,"",@"SHT_NOTE"
	.sectionflags	@"SHF_NOTE_NV_TKINFO"
	.tkinfo
        /*0018*/ 	.word	0x00000002
        /*0030*/ 	.string	""
        /*0030*/ 	.string	"ptxas"
        /*0030*/ 	.string	"Cuda compilation tools, release 13.0, V13.0.88"
        /*0030*/ 	.string	"Build cuda_13.0.r13.0/compiler.36424714_0"
        /*0030*/ 	.string	"-arch sm_90a -m 64 "



//--------------------- .note.nv.cuinfo           --------------------------
	.section	.note.nv.cuinfo,"",@"SHT_NOTE"
	.sectionflags	@"SHF_NOTE_NV_CUINFO"
        /*0018*/ 	.short	0x0002
        /*001a*/ 	.short	0x005a
        /*001c*/ 	.short	0x0082
	.zero		2


//--------------------- .nv.info                  --------------------------
	.section	.nv.info,"",@"SHT_CUDA_INFO"
	.align	4


	//----- nvinfo : EIATTR_REGCOUNT
	.align		4
        /*0000*/ 	.byte	0x04, 0x2f
        /*0002*/ 	.short	(.L_12 - .L_11)
	.align		4
.L_11:
        /*0004*/ 	.word	index@(_ZN7cutlass13device_kernelINS_4gemm6kernel13GemmUniversalIN4cute5tupleIJiiiiEEENS1_10collective13CollectiveMmaINS1_37MainloopSm90TmaGmmaWarpSpecializedFP8ILi20ENS5_IJNS4_1CILi2EEENSA_ILi1EEESC_EEENS1_35KernelTmaWarpSpecializedCooperativeEEENS5_IJNSA_ILi256EEENSA_ILi96EEENSA_ILi32EEEEEENS_12float_e4m3_tENS5_IJlSC_lEEESK_SL_NS4_8TiledMMAINS4_8MMA_AtomIJNS4_4SM904GMMA30MMA_64x96x32_F32E4M3E4M3_SS_TNILNSP_7ScaleInE1ELSR_1EEEEEENS4_6LayoutISD_NS5_IJSC_NSA_ILi0EEESV_EEEEENS5_IJNS4_10UnderscoreESY_SY_EEEEENS4_13SM90_TMA_LOADENS4_14ComposedLayoutINS4_7SwizzleILi1ELi4ELi3EEENS4_18smem_ptr_flag_bitsILi8EEENSU_INS5_IJNSA_ILi8EEESI_EEENS5_IJSI_SC_EEEEEEEvNS4_8identityENS4_23SM90_TMA_LOAD_MULTICASTES1B_vS1C_EENS_8epilogue10collective6detail29Sm90TmaWarpSpecializedAdapterINS1G_15DefaultEpilogueISK_SL_SL_NS1F_6thread17LinearCombinationISK_Li1EffLNS1K_9ScaleType4KindE0ELNS_15FloatRoundStyleE2ESK_EENS1_15EpilogueDefaultEEEEEvvEEEEvNT_6ParamsE)
        /*0008*/ 	.word	0x000000a8


	//----- nvinfo : EIATTR_FRAME_SIZE
	.align		4
.L_12:
        /*000c*/ 	.byte	0x04, 0x11
        /*000e*/ 	.short	(.L_14 - .L_13)
	.align		4
.L_13:
        /*0010*/ 	.word	index@(_ZN7cutlass13device_kernelINS_4gemm6kernel13GemmUniversalIN4cute5tupleIJiiiiEEENS1_10collective13CollectiveMmaINS1_37MainloopSm90TmaGmmaWarpSpecializedFP8ILi20ENS5_IJNS4_1CILi2EEENSA_ILi1EEESC_EEENS1_35KernelTmaWarpSpecializedCooperativeEEENS5_IJNSA_ILi256EEENSA_ILi96EEENSA_ILi32EEEEEENS_12float_e4m3_tENS5_IJlSC_lEEESK_SL_NS4_8TiledMMAINS4_8MMA_AtomIJNS4_4SM904GMMA30MMA_64x96x32_F32E4M3E4M3_SS_TNILNSP_7ScaleInE1ELSR_1EEEEEENS4_6LayoutISD_NS5_IJSC_NSA_ILi0EEESV_EEEEENS5_IJNS4_10UnderscoreESY_SY_EEEEENS4_13SM90_TMA_LOADENS4_14ComposedLayoutINS4_7SwizzleILi1ELi4ELi3EEENS4_18smem_ptr_flag_bitsILi8EEENSU_INS5_IJNSA_ILi8EEESI_EEENS5_IJSI_SC_EEEEEEEvNS4_8identityENS4_23SM90_TMA_LOAD_MULTICASTES1B_vS1C_EENS_8epilogue10collective6detail29Sm90TmaWarpSpecializedAdapterINS1G_15DefaultEpilogueISK_SL_SL_NS1F_6thread17LinearCombinationISK_Li1EffLNS1K_9ScaleType4KindE0ELNS_15FloatRoundStyleE2ESK_EENS1_15EpilogueDefaultEEEEEvvEEEEvNT_6ParamsE)
        /*0014*/ 	.word	0x00000000


	//----- nvinfo : EIATTR_MIN_STACK_SIZE
	.align		4
.L_14:
        /*0018*/ 	.byte	0x04, 0x12
        /*001a*/ 	.short	(.L_16 - .L_15)
	.align		4
.L_15:
        /*001c*/ 	.word	index@(_ZN7cutlass13device_kernelINS_4gemm6kernel13GemmUniversalIN4cute5tupleIJiiiiEEENS1_10collective13CollectiveMmaINS1_37MainloopSm90TmaGmmaWarpSpecializedFP8ILi20ENS5_IJNS4_1CILi2EEENSA_ILi1EEESC_EEENS1_35KernelTmaWarpSpecializedCooperativeEEENS5_IJNSA_ILi256EEENSA_ILi96EEENSA_ILi32EEEEEENS_12float_e4m3_tENS5_IJlSC_lEEESK_SL_NS4_8TiledMMAINS4_8MMA_AtomIJNS4_4SM904GMMA30MMA_64x96x32_F32E4M3E4M3_SS_TNILNSP_7ScaleInE1ELSR_1EEEEEENS4_6LayoutISD_NS5_IJSC_NSA_ILi0EEESV_EEEEENS5_IJNS4_10UnderscoreESY_SY_EEEEENS4_13SM90_TMA_LOADENS4_14ComposedLayoutINS4_7SwizzleILi1ELi4ELi3EEENS4_18smem_ptr_flag_bitsILi8EEENSU_INS5_IJNSA_ILi8EEESI_EEENS5_IJSI_SC_EEEEEEEvNS4_8identityENS4_23SM90_TMA_LOAD_MULTICASTES1B_vS1C_EENS_8epilogue10collective6detail29Sm90TmaWarpSpecializedAdapterINS1G_15DefaultEpilogueISK_SL_SL_NS1F_6thread17LinearCombinationISK_Li1EffLNS1K_9ScaleType4KindE0ELNS_15FloatRoundStyleE2ESK_EENS1_15EpilogueDefaultEEEEEvvEEEEvNT_6ParamsE)
        /*0020*/ 	.word	0x00000000
.L_16:


//--------------------- .nv.compat                --------------------------
	.section	.nv.compat,"",@"SHT_CUDA_COMPAT_INFO"
	.align	4
        /*0000*/ 	.byte	0x02, 0x09, 0x01, 0x00, 0x02, 0x02, 0x04, 0x00, 0x02, 0x05, 0x05, 0x00, 0x03, 0x07, 0x01, 0x01
        /*0010*/ 	.byte	0x02, 0x03, 0x01, 0x00, 0x02, 0x06, 0x01, 0x00, 0x04, 0x0b, 0x08, 0x00, 0x00, 0x00, 0x00, 0x00
        /*0020*/ 	.byte	0x00, 0x00, 0x00, 0x00


//--------------------- .nv.info._ZN7cutlass13device_kernelINS_4gemm6kernel13GemmUniversalIN4cute5tupleIJiiiiEEENS1_10collective13CollectiveMmaINS1_37MainloopSm90TmaGmmaWarpSpecializedFP8ILi20ENS5_IJNS4_1CILi2EEENSA_ILi1EEESC_EEENS1_35KernelTmaWarpSpecializedCooperativeEEENS5_IJNSA_ILi256EEENSA_ILi96EEENSA_ILi32EEEEEENS_12float_e4m3_tENS5_IJlSC_lEEESK_SL_NS4_8TiledMMAINS4_8MMA_AtomIJNS4_4SM904GMMA30MMA_64x96x32_F32E4M3E4M3_SS_TNILNSP_7ScaleInE1ELSR_1EEEEEENS4_6LayoutISD_NS5_IJSC_NSA_ILi0EEESV_EEEEENS5_IJNS4_10UnderscoreESY_SY_EEEEENS4_13SM90_TMA_LOADENS4_14ComposedLayoutINS4_7SwizzleILi1ELi4ELi3EEENS4_18smem_ptr_flag_bitsILi8EEENSU_INS5_IJNSA_ILi8EEESI_EEENS5_IJSI_SC_EEEEEEEvNS4_8identityENS4_23SM90_TMA_LOAD_MULTICASTES1B_vS1C_EENS_8epilogue10collective6detail29Sm90TmaWarpSpecializedAdapterINS1G_15DefaultEpilogueISK_SL_SL_NS1F_6thread17LinearCombinationISK_Li1EffLNS1K_9ScaleType4KindE0ELNS_15FloatRoundStyleE2ESK_EENS1_15EpilogueDefaultEEEEEvvEEEEvNT_6ParamsE --------------------------
	.section	.nv.info._ZN7cutlass13device_kernelINS_4gemm6kernel13GemmUniversalIN4cute5tupleIJiiiiEEENS1_10collective13CollectiveMmaINS1_37MainloopSm90TmaGmmaWarpSpecializedFP8ILi20ENS5_IJNS4_1CILi2EEENSA_ILi1EEESC_EEENS1_35KernelTmaWarpSpecializedCooperativeEEENS5_IJNSA_ILi256EEENSA_ILi96EEENSA_ILi32EEEEEENS_12float_e4m3_tENS5_IJlSC_lEEESK_SL_NS4_8TiledMMAINS4_8MMA_AtomIJNS4_4SM904GMMA30MMA_64x96x32_F32E4M3E4M3_SS_TNILNSP_7ScaleInE1ELSR_1EEEEEENS4_6LayoutISD_NS5_IJSC_NSA_ILi0EEESV_EEEEENS5_IJNS4_10UnderscoreESY_SY_EEEEENS4_13SM90_TMA_LOADENS4_14ComposedLayoutINS4_7SwizzleILi1ELi4ELi3EEENS4_18smem_ptr_flag_bitsILi8EEENSU_INS5_IJNSA_ILi8EEESI_EEENS5_IJSI_SC_EEEEEEEvNS4_8identityENS4_23SM90_TMA_LOAD_MULTICASTES1B_vS1C_EENS_8epilogue10collective6detail29Sm90TmaWarpSpecializedAdapterINS1G_15DefaultEpilogueISK_SL_SL_NS1F_6thread17LinearCombinationISK_Li1EffLNS1K_9ScaleType4KindE0ELNS_15FloatRoundStyleE2ESK_EENS1_15EpilogueDefaultEEEEEvvEEEEvNT_6ParamsE,"",@"SHT_CUDA_INFO"
	.sectionflags	@""
	.align	4


	//----- nvinfo : EIATTR_CUDA_API_VERSION
	.align		4
        /*0000*/ 	.byte	0x04, 0x37
        /*0002*/ 	.short	(.L_18 - .L_17)
.L_17:
        /*0004*/ 	.word	0x00000082


	//----- nvinfo : EIATTR_KPARAM_INFO
	.align		4
.L_18:
        /*0008*/ 	.byte	0x04, 0x17
        /*000a*/ 	.short	(.L_20 - .L_19)
.L_19:
        /*000c*/ 	.word	0x00000000
        /*0010*/ 	.short	0x0000
        /*0012*/ 	.short	0x0070
        /*0014*/ 	.byte	0x00, 0xf0, 0x01, 0x10


	//----- nvinfo : EIATTR_SPARSE_MMA_MASK
	.align		4
.L_20:
        /*0018*/ 	.byte	0x03, 0x50
        /*001a*/ 	.short	0x0000


	//----- nvinfo : EIATTR_MAXREG_COUNT
	.align		4
        /*001c*/ 	.byte	0x03, 0x1b
        /*001e*/ 	.short	0x00a8


	//----- nvinfo : EIATTR_NUM_BARRIERS
	.align		4
        /*0020*/ 	.byte	0x02, 0x4c
        /*0022*/ 	.byte	0x01
	.zero		1


	//----- nvinfo : EIATTR_MERCURY_ISA_VERSION
	.align		4
        /*0024*/ 	.byte	0x03, 0x5f
        /*0026*/ 	.short	0x0101


	//----- nvinfo : EIATTR_INT_WARP_WIDE_INSTR_OFFSETS
	.align		4
        /*0028*/ 	.byte	0x04, 0x31
        /*002a*/ 	.short	(.L_22 - .L_21)


	//   ....[0]....
.L_21:
        /*002c*/ 	.word	0x000006d0


	//   ....[1]....
        /*0030*/ 	.word	0x00000700


	//   ....[2]....
        /*0034*/ 	.word	0x000008a0


	//----- nvinfo : EIATTR_COOP_GROUP_MASK_REGIDS
	.align		4
.L_22:
        /*0038*/ 	.byte	0x04, 0x29
        /*003a*/ 	.short	(.L_24 - .L_23)


	//   ....[0]....
.L_23:
        /*003c*/ 	.word	0xffffffff


	//   ....[1]....
        /*0040*/ 	.word	0xffffffff


	//   ....[2]....
        /*0044*/ 	.word	0xffffffff


	//   ....[3]....
        /*0048*/ 	.word	0xffffffff


	//   ....[4]....
        /*004c*/ 	.word	0xffffffff


	//   ....[5]....
        /*0050*/ 	.word	0xffffffff


	//----- nvinfo : EIATTR_COOP_GROUP_INSTR_OFFSETS
	.align		4
.L_24:
        /*0054*/ 	.byte	0x04, 0x28
        /*0056*/ 	.short	(.L_26 - .L_25)


	//   ....[0]....
.L_25:
        /*0058*/ 	.word	0x00000060


	//   ....[1]....
        /*005c*/ 	.word	0x00000070


	//   ....[2]....
        /*0060*/ 	.word	0x00000130


	//   ....[3]....
        /*0064*/ 	.word	0x00000500


	//   ....[4]....
        /*0068*/ 	.word	0x00000a20


	//   ....[5]....
        /*006c*/ 	.word	0x000014a0


	//----- nvinfo : EIATTR_REG_RECONFIG
	.align		4
.L_26:
        /*0070*/ 	.byte	0x01, 0x54
	.zero		2


	//----- nvinfo : EIATTR_MBARRIER_INSTR_OFFSETS
	.align		4
        /*0074*/ 	.byte	0x04, 0x39
        /*0076*/ 	.short	(.L_28 - .L_27)


	//   ....[0]....
.L_27:
        /*0078*/ 	.word	0x00000250
        /*007c*/ 	.word	0x000000ff
        /*0080*/ 	.word	0x00000000
        /*0084*/ 	.short	0x0100
        /*0086*/ 	.byte	0x08
	.zero		1


	//   ....[1]....
        /*0088*/ 	.word	0x00000260
        /*008c*/ 	.word	0x000000ff
        /*0090*/ 	.word	0x000000a0
        /*0094*/ 	.short	0x0100
        /*0096*/ 	.byte	0x08
	.zero		1


	//   ....[2]....
        /*0098*/ 	.word	0x00000270
        /*009c*/ 	.word	0x000000ff
        /*00a0*/ 	.word	0x00000008
        /*00a4*/ 	.short	0x0100
        /*00a6*/ 	.byte	0x08
	.zero		1


	//   ....[3]....
        /*00a8*/ 	.word	0x00000280
        /*00ac*/ 	.word	0x000000ff
        /*00b0*/ 	.word	0x000000a8
        /*00b4*/ 	.short	0x0100
        /*00b6*/ 	.byte	0x08
	.zero		1


	//   ....[4]....
        /*00b8*/ 	.word	0x00000290
        /*00bc*/ 	.word	0x000000ff
        /*00c0*/ 	.word	0x00000010
        /*00c4*/ 	.short	0x0100
        /*00c6*/ 	.byte	0x08
	.zero		1


	//   ....[5]....
        /*00c8*/ 	.word	0x000002a0
        /*00cc*/ 	.word	0x000000ff
        /*00d0*/ 	.word	0x000000b0
        /*00d4*/ 	.short	0x0100
        /*00d6*/ 	.byte	0x08
	.zero		1


	//   ....[6]....
        /*00d8*/ 	.word	0x000002b0
        /*00dc*/ 	.word	0x000000ff
        /*00e0*/ 	.word	0x00000018
        /*00e4*/ 	.short	0x0100
        /*00e6*/ 	.byte	0x08
	.zero		1


	//   ....[7]....
        /*00e8*/ 	.word	0x000002c0
        /*00ec*/ 	.word	0x000000ff
        /*00f0*/ 	.word	0x000000b8
        /*00f4*/ 	.short	0x0100
        /*00f6*/ 	.byte	0x08
	.zero		1


	//   ....[8]....
        /*00f8*/ 	.word	0x000002d0
        /*00fc*/ 	.word	0x000000ff
        /*0100*/ 	.word	0x00000020
        /*0104*/ 	.short	0x0100
        /*0106*/ 	.byte	0x08
	.zero		1


	//   ....[9]....
        /*0108*/ 	.word	0x000002e0
        /*010c*/ 	.word	0x000000ff
        /*0110*/ 	.word	0x000000c0
        /*0114*/ 	.short	0x0100
        /*0116*/ 	.byte	0x08
	.zero		1


	//   ....[10]....
        /*0118*/ 	.word	0x000002f0
        /*011c*/ 	.word	0x000000ff
        /*0120*/ 	.word	0x00000028
        /*0124*/ 	.short	0x0100
        /*0126*/ 	.byte	0x08
	.zero		1


	//   ....[11]....
        /*0128*/ 	.word	0x00000300
        /*012c*/ 	.word	0x000000ff
        /*0130*/ 	.word	0x000000c8
        /*0134*/ 	.short	0x0100
        /*0136*/ 	.byte	0x08
	.zero		1


	//   ....[12]....
        /*0138*/ 	.word	0x00000310
        /*013c*/ 	.word	0x000000ff
        /*0140*/ 	.word	0x00000030
        /*0144*/ 	.short	0x0100
        /*0146*/ 	.byte	0x08
	.zero		1


	//   ....[13]....
        /*0148*/ 	.word	0x00000320
        /*014c*/ 	.word	0x000000ff
        /*0150*/ 	.word	0x000000d0
        /*0154*/ 	.short	0x0100
        /*0156*/ 	.byte	0x08
	.zero		1


	//   ....[14]....
        /*0158*/ 	.word	0x00000330
        /*015c*/ 	.word	0x000000ff
        /*0160*/ 	.word	0x00000038
        /*0164*/ 	.short	0x0100
        /*0166*/ 	.byte	0x08
	.zero		1


	//   ....[15]....
        /*0168*/ 	.word	0x00000340
        /*016c*/ 	.word	0x000000ff
        /*0170*/ 	.word	0x000000d8
        /*0174*/ 	.short	0x0100
        /*0176*/ 	.byte	0x08
	.zero		1


	//   ....[16]....
        /*0178*/ 	.word	0x00000350
        /*017c*/ 	.word	0x000000ff
        /*0180*/ 	.word	0x00000040
        /*0184*/ 	.short	0x0100
        /*0186*/ 	.byte	0x08
	.zero		1


	//   ....[17]....
        /*0188*/ 	.word	0x00000360
        /*018c*/ 	.word	0x000000ff
        /*0190*/ 	.word	0x000000e0
        /*0194*/ 	.short	0x0100
        /*0196*/ 	.byte	0x08
	.zero		1


	//   ....[18]....
        /*0198*/ 	.word	0x00000370
        /*019c*/ 	.word	0x000000ff
        /*01a0*/ 	.word	0x00000048
        /*01a4*/ 	.short	0x0100
        /*01a6*/ 	.byte	0x08
	.zero		1


	//   ....[19]....
        /*01a8*/ 	.word	0x00000380
        /*01ac*/ 	.word	0x000000ff
        /*01b0*/ 	.word	0x000000e8
        /*01b4*/ 	.short	0x0100
        /*01b6*/ 	.byte	0x08
	.zero		1


	//   ....[20]....
        /*01b8*/ 	.word	0x00000390
        /*01bc*/ 	.word	0x000000ff
        /*01c0*/ 	.word	0x00000050
        /*01c4*/ 	.short	0x0100
        /*01c6*/ 	.byte	0x08
	.zero		1


	//   ....[21]....
        /*01c8*/ 	.word	0x000003a0
        /*01cc*/ 	.word	0x000000ff
        /*01d0*/ 	.word	0x000000f0
        /*01d4*/ 	.short	0x0100
        /*01d6*/ 	.byte	0x08
	.zero		1


	//   ....[22]....
        /*01d8*/ 	.word	0x000003b0
        /*01dc*/ 	.word	0x000000ff
        /*01e0*/ 	.word	0x00000058
        /*01e4*/ 	.short	0x0100
        /*01e6*/ 	.byte	0x08
	.zero		1


	//   ....[23]....
        /*01e8*/ 	.word	0x000003c0
        /*01ec*/ 	.word	0x000000ff
        /*01f0*/ 	.word	0x000000f8
        /*01f4*/ 	.short	0x0100
        /*01f6*/ 	.byte	0x08
	.zero		1


	//   ....[24]....
        /*01f8*/ 	.word	0x000003d0
        /*01fc*/ 	.word	0x000000ff
        /*0200*/ 	.word	0x00000060
        /*0204*/ 	.short	0x0100
        /*0206*/ 	.byte	0x08
	.zero		1


	//   ....[25]....
        /*0208*/ 	.word	0x000003e0
        /*020c*/ 	.word	0x000000ff
        /*0210*/ 	.word	0x00000100
        /*0214*/ 	.short	0x0100
        /*0216*/ 	.byte	0x08
	.zero		1


	//   ....[26]....
        /*0218*/ 	.word	0x000003f0
        /*021c*/ 	.word	0x000000ff
        /*0220*/ 	.word	0x00000068
        /*0224*/ 	.short	0x0100
        /*0226*/ 	.byte	0x08
	.zero		1


	//   ....[27]....
        /*0228*/ 	.word	0x00000400
        /*022c*/ 	.word	0x000000ff
        /*0230*/ 	.word	0x00000108
        /*0234*/ 	.short	0x0100
        /*0236*/ 	.byte	0x08
	.zero		1


	//   ....[28]....
        /*0238*/ 	.word	0x00000410
        /*023c*/ 	.word	0x000000ff
        /*0240*/ 	.word	0x00000070
        /*0244*/ 	.short	0x0100
        /*0246*/ 	.byte	0x08
	.zero		1


	//   ....[29]....
        /*0248*/ 	.word	0x00000420
        /*024c*/ 	.word	0x000000ff
        /*0250*/ 	.word	0x00000110
        /*0254*/ 	.short	0x0100
        /*0256*/ 	.byte	0x08
	.zero		1


	//   ....[30]....
        /*0258*/ 	.word	0x00000430
        /*025c*/ 	.word	0x000000ff
        /*0260*/ 	.word	0x00000078
        /*0264*/ 	.short	0x0100
        /*0266*/ 	.byte	0x08
	.zero		1


	//   ....[31]....
        /*0268*/ 	.word	0x00000440
        /*026c*/ 	.word	0x000000ff
        /*0270*/ 	.word	0x00000118
        /*0274*/ 	.short	0x0100
        /*0276*/ 	.byte	0x08
	.zero		1


	//   ....[32]....
        /*0278*/ 	.word	0x00000450
        /*027c*/ 	.word	0x000000ff
        /*0280*/ 	.word	0x00000080
        /*0284*/ 	.short	0x0100
        /*0286*/ 	.byte	0x08
	.zero		1


	//   ....[33]....
        /*0288*/ 	.word	0x00000460
        /*028c*/ 	.word	0x000000ff
        /*0290*/ 	.word	0x00000120
        /*0294*/ 	.short	0x0100
        /*0296*/ 	.byte	0x08
	.zero		1


	//   ....[34]....
        /*0298*/ 	.word	0x00000470
        /*029c*/ 	.word	0x000000ff
        /*02a0*/ 	.word	0x00000088
        /*02a4*/ 	.short	0x0100
        /*02a6*/ 	.byte	0x08
	.zero		1


	//   ....[35]....
        /*02a8*/ 	.word	0x00000480
        /*02ac*/ 	.word	0x000000ff
        /*02b0*/ 	.word	0x00000128
        /*02b4*/ 	.short	0x0100
        /*02b6*/ 	.byte	0x08
	.zero		1


	//   ....[36]....
        /*02b8*/ 	.word	0x00000490
        /*02bc*/ 	.word	0x000000ff
        /*02c0*/ 	.word	0x00000090
        /*02c4*/ 	.short	0x0100
        /*02c6*/ 	.byte	0x08
	.zero		1


	//   ....[37]....
        /*02c8*/ 	.word	0x000004a0
        /*02cc*/ 	.word	0x000000ff
        /*02d0*/ 	.word	0x00000130
        /*02d4*/ 	.short	0x0100
        /*02d6*/ 	.byte	0x08
	.zero		1


	//   ....[38]....
        /*02d8*/ 	.word	0x000004b0
        /*02dc*/ 	.word	0x000000ff
        /*02e0*/ 	.word	0x00000098
        /*02e4*/ 	.short	0x0100
        /*02e6*/ 	.byte	0x08
	.zero		1


	//   ....[39]....
        /*02e8*/ 	.word	0x000004c0
        /*02ec*/ 	.word	0x000000ff
        /*02f0*/ 	.word	0x00000138
        /*02f4*/ 	.short	0x0100
        /*02f6*/ 	.byte	0x08
	.zero		1


	//   ....[40]....
        /*02f8*/ 	.word	0x00000930
        /*02fc*/ 	.word	0x000000ff
        /*0300*/ 	.word	0x00000150
        /*0304*/ 	.short	0x0100
        /*0306*/ 	.byte	0x06
	.zero		1


	//   ....[41]....
        /*0308*/ 	.word	0x000009c0
        /*030c*/ 	.word	0x000000ff
        /*0310*/ 	.word	0x00000158
        /*0314*/ 	.short	0x0100
        /*0316*/ 	.byte	0x06
	.zero		1


	//   ....[42]....
        /*0318*/ 	.word	0x00001bc0
        /*031c*/ 	.word	0x000000ff
        /*0320*/ 	.word	0x00000000
        /*0324*/ 	.short	0x010a
        /*0326*/ 	.byte	0x07
	.zero		1


	//   ....[43]....
        /*0328*/ 	.word	0x00001c20
        /*032c*/ 	.word	0x000000ff
        /*0330*/ 	.word	0x00000000
        /*0334*/ 	.short	0x010a
        /*0336*/ 	.byte	0x07
	.zero		1


	//   ....[44]....
        /*0338*/ 	.word	0x00002810
        /*033c*/ 	.word	0x000000ff
        /*0340*/ 	.word	0x00000000
        /*0344*/ 	.short	0x010a
        /*0346*/ 	.byte	0x0c
	.zero		1


	//   ....[45]....
        /*0348*/ 	.word	0x00002850
        /*034c*/ 	.word	0x000000ff
        /*0350*/ 	.word	0x00000000
        /*0354*/ 	.short	0x010a
        /*0356*/ 	.byte	0x0c
	.zero		1


	//   ....[46]....
        /*0358*/ 	.word	0x00003060
        /*035c*/ 	.word	0x0000000d
        /*0360*/ 	.word	0x00000000
        /*0364*/ 	.short	0x0101
        /*0366*/ 	.byte	0x3f
	.zero		1


	//   ....[47]....
        /*0368*/ 	.word	0x00003900
        /*036c*/ 	.word	0x0000000a
        /*0370*/ 	.word	0x00000000
        /*0374*/ 	.short	0x0101
        /*0376*/ 	.byte	0x3f
	.zero		1


	//   ....[48]....
        /*0378*/ 	.word	0x0000b560
        /*037c*/ 	.word	0x00000014
        /*0380*/ 	.word	0x000000a0
        /*0384*/ 	.short	0x010a
        /*0386*/ 	.byte	0x3f
	.zero		1


	//   ....[49]....
        /*0388*/ 	.word	0x0000b8d0
        /*038c*/ 	.word	0x00000008
        /*0390*/ 	.word	0x00000158
        /*0394*/ 	.short	0x0101
        /*0396*/ 	.byte	0x3f
	.zero		1


	//   ....[50]....
        /*0398*/ 	.word	0x0000c000
        /*039c*/ 	.word	0x00000006
        /*03a0*/ 	.word	0x00000000
        /*03a4*/ 	.short	0x010a
        /*03a6*/ 	.byte	0x3f
	.zero		1


	//   ....[51]....
        /*03a8*/ 	.word	0x0000c080
        /*03ac*/ 	.word	0x00000007
        /*03b0*/ 	.word	0x00000000
        /*03b4*/ 	.short	0x010a
        /*03b6*/ 	.byte	0x3f
	.zero		1


	//   ....[52]....
        /*03b8*/ 	.word	0x0000c110
        /*03bc*/ 	.word	0x00000006
        /*03c0*/ 	.word	0x00000000
        /*03c4*/ 	.short	0x010a
        /*03c6*/ 	.byte	0x3f
	.zero		1


	//   ....[53]....
        /*03c8*/ 	.word	0x0000c1a0
        /*03cc*/ 	.word	0x00000009
        /*03d0*/ 	.word	0x00000000
        /*03d4*/ 	.short	0x010a
        /*03d6*/ 	.byte	0x3f
	.zero		1


	//   ....[54]....
        /*03d8*/ 	.word	0x0000c230
        /*03dc*/ 	.word	0x00000006
        /*03e0*/ 	.word	0x00000000
        /*03e4*/ 	.short	0x010a
        /*03e6*/ 	.byte	0x3f
	.zero		1


	//   ....[55]....
        /*03e8*/ 	.word	0x0000c2c0
        /*03ec*/ 	.word	0x00000009
        /*03f0*/ 	.word	0x00000000
        /*03f4*/ 	.short	0x010a
        /*03f6*/ 	.byte	0x3f
	.zero		1


	//   ....[56]....
        /*03f8*/ 	.word	0x0000c350
        /*03fc*/ 	.word	0x00000006
        /*0400*/ 	.word	0x00000000
        /*0404*/ 	.short	0x010a
        /*0406*/ 	.byte	0x3f
	.zero		1


	//   ....[57]....
        /*0408*/ 	.word	0x0000c3e0
        /*040c*/ 	.word	0x00000009
        /*0410*/ 	.word	0x00000000
        /*0414*/ 	.short	0x010a
        /*0416*/ 	.byte	0x3f
	.zero		1


	//   ....[58]....
        /*0418*/ 	.word	0x0000c470
        /*041c*/ 	.word	0x00000006
        /*0420*/ 	.word	0x00000000
        /*0424*/ 	.short	0x010a
        /*0426*/ 	.byte	0x3f
	.zero		1


	//   ....[59]....
        /*0428*/ 	.word	0x0000c500
        /*042c*/ 	.word	0x00000009
        /*0430*/ 	.word	0x00000000
        /*0434*/ 	.short	0x010a
        /*0436*/ 	.byte	0x3f
	.zero		1


	//   ....[60]....
        /*0438*/ 	.word	0x0000c590
        /*043c*/ 	.word	0x00000006
        /*0440*/ 	.word	0x00000000
        /*0444*/ 	.short	0x010a
        /*0446*/ 	.byte	0x3f
	.zero		1


	//   ....[61]....
        /*0448*/ 	.word	0x0000c620
        /*044c*/ 	.word	0x00000009
        /*0450*/ 	.word	0x00000000
        /*0454*/ 	.short	0x010a
        /*0456*/ 	.byte	0x3f
	.zero		1


	//   ....[62]....
        /*0458*/ 	.word	0x0000c6b0
        /*045c*/ 	.word	0x00000006
        /*0460*/ 	.word	0x00000000
        /*0464*/ 	.short	0x010a
        /*0466*/ 	.byte	0x3f
	.zero		1


	//   ....[63]....
        /*0468*/ 	.word	0x0000c740
        /*046c*/ 	.word	0x00000009
        /*0470*/ 	.word	0x00000000
        /*0474*/ 	.short	0x010a
        /*0476*/ 	.byte	0x3f
	.zero		1


	//   ....[64]....
        /*0478*/ 	.word	0x0000c7d0
        /*047c*/ 	.word	0x00000006
        /*0480*/ 	.word	0x00000000
        /*0484*/ 	.short	0x010a
        /*0486*/ 	.byte	0x3f
	.zero		1


	//   ....[65]....
        /*0488*/ 	.word	0x0000c860
        /*048c*/ 	.word	0x00000009
        /*0490*/ 	.word	0x00000000
        /*0494*/ 	.short	0x010a
        /*0496*/ 	.byte	0x3f
	.zero		1


	//   ....[66]....
        /*0498*/ 	.word	0x0000c8f0
        /*049c*/ 	.word	0x00000006
        /*04a0*/ 	.word	0x00000000
        /*04a4*/ 	.short	0x010a
        /*04a6*/ 	.byte	0x3f
	.zero		1


	//   ....[67]....
        /*04a8*/ 	.word	0x0000c980
        /*04ac*/ 	.word	0x00000009
        /*04b0*/ 	.word	0x00000000
        /*04b4*/ 	.short	0x010a
        /*04b6*/ 	.byte	0x3f
	.zero		1


	//   ....[68]....
        /*04b8*/ 	.word	0x0000ca10
        /*04bc*/ 	.word	0x00000006
        /*04c0*/ 	.word	0x00000000
        /*04c4*/ 	.short	0x010a
        /*04c6*/ 	.byte	0x3f
	.zero		1


	//   ....[69]....
        /*04c8*/ 	.word	0x0000caa0
        /*04cc*/ 	.word	0x00000003
        /*04d0*/ 	.word	0x00000000
        /*04d4*/ 	.short	0x010a
        /*04d6*/ 	.byte	0x3f
	.zero		1


	//   ....[70]....
        /*04d8*/ 	.word	0x0000cb10
        /*04dc*/ 	.word	0x0000000b
        /*04e0*/ 	.word	0x00000000
        /*04e4*/ 	.short	0x010a
        /*04e6*/ 	.byte	0x3f
	.zero		1


	//   ....[71]....
        /*04e8*/ 	.word	0x0000cb70
        /*04ec*/ 	.word	0x0000000d
        /*04f0*/ 	.word	0x00000000
        /*04f4*/ 	.short	0x010a
        /*04f6*/ 	.byte	0x3f
	.zero		1


	//   ....[72]....
        /*04f8*/ 	.word	0x0000cc40
        /*04fc*/ 	.word	0x00000014
        /*0500*/ 	.word	0x000000a0
        /*0504*/ 	.short	0x010a
        /*0506*/ 	.byte	0x3f
	.zero		1


	//   ....[73]....
        /*0508*/ 	.word	0x0000cd10
        /*050c*/ 	.word	0x00000006
        /*0510*/ 	.word	0x00000000
        /*0514*/ 	.short	0x010a
        /*0516*/ 	.byte	0x3f
	.zero		1


	//   ....[74]....
        /*0518*/ 	.word	0x0000cd60
        /*051c*/ 	.word	0x00000007
        /*0520*/ 	.word	0x00000000
        /*0524*/ 	.short	0x010a
        /*0526*/ 	.byte	0x3f
	.zero		1


	//   ....[75]....
        /*0528*/ 	.word	0x0000cdb0
        /*052c*/ 	.word	0x00000006
        /*0530*/ 	.word	0x00000000
        /*0534*/ 	.short	0x010a
        /*0536*/ 	.byte	0x3f
	.zero		1


	//   ....[76]....
        /*0538*/ 	.word	0x0000ce00
        /*053c*/ 	.word	0x00000009
        /*0540*/ 	.word	0x00000000
        /*0544*/ 	.short	0x010a
        /*0546*/ 	.byte	0x3f
	.zero		1


	//   ....[77]....
        /*0548*/ 	.word	0x0000ce50
        /*054c*/ 	.word	0x00000006
        /*0550*/ 	.word	0x00000000
        /*0554*/ 	.short	0x010a
        /*0556*/ 	.byte	0x3f
	.zero		1


	//   ....[78]....
        /*0558*/ 	.word	0x0000cea0
        /*055c*/ 	.word	0x00000009
        /*0560*/ 	.word	0x00000000
        /*0564*/ 	.short	0x010a
        /*0566*/ 	.byte	0x3f
	.zero		1


	//   ....[79]....
        /*0568*/ 	.word	0x0000cef0
        /*056c*/ 	.word	0x00000006
        /*0570*/ 	.word	0x00000000
        /*0574*/ 	.short	0x010a
        /*0576*/ 	.byte	0x3f
	.zero		1


	//   ....[80]....
        /*0578*/ 	.word	0x0000cf40
        /*057c*/ 	.word	0x00000009
        /*0580*/ 	.word	0x00000000
        /*0584*/ 	.short	0x010a
        /*0586*/ 	.byte	0x3f
	.zero		1


	//   ....[81]....
        /*0588*/ 	.word	0x0000cf90
        /*058c*/ 	.word	0x00000006
        /*0590*/ 	.word	0x00000000
        /*0594*/ 	.short	0x010a
        /*0596*/ 	.byte	0x3f
	.zero		1


	//   ....[82]....
        /*0598*/ 	.word	0x0000cfe0
        /*059c*/ 	.word	0x00000009
        /*05a0*/ 	.word	0x00000000
        /*05a4*/ 	.short	0x010a
        /*05a6*/ 	.byte	0x3f
	.zero		1


	//   ....[83]....
        /*05a8*/ 	.word	0x0000d030
        /*05ac*/ 	.word	0x00000006
        /*05b0*/ 	.word	0x00000000
        /*05b4*/ 	.short	0x010a
        /*05b6*/ 	.byte	0x3f
	.zero		1


	//   ....[84]....
        /*05b8*/ 	.word	0x0000d080
        /*05bc*/ 	.word	0x00000009
        /*05c0*/ 	.word	0x00000000
        /*05c4*/ 	.short	0x010a
        /*05c6*/ 	.byte	0x3f
	.zero		1


	//   ....[85]....
        /*05c8*/ 	.word	0x0000d0d0
        /*05cc*/ 	.word	0x00000006
        /*05d0*/ 	.word	0x00000000
        /*05d4*/ 	.short	0x010a
        /*05d6*/ 	.byte	0x3f
	.zero		1


	//   ....[86]....
        /*05d8*/ 	.word	0x0000d120
        /*05dc*/ 	.word	0x00000009
        /*05e0*/ 	.word	0x00000000
        /*05e4*/ 	.short	0x010a
        /*05e6*/ 	.byte	0x3f
	.zero		1


	//   ....[87]....
        /*05e8*/ 	.word	0x0000d170
        /*05ec*/ 	.word	0x00000006
        /*05f0*/ 	.word	0x00000000
        /*05f4*/ 	.short	0x010a
        /*05f6*/ 	.byte	0x3f
	.zero		1


	//   ....[88]....
        /*05f8*/ 	.word	0x0000d1c0
        /*05fc*/ 	.word	0x00000009
        /*0600*/ 	.word	0x00000000
        /*0604*/ 	.short	0x010a
        /*0606*/ 	.byte	0x3f
	.zero		1


	//   ....[89]....
        /*0608*/ 	.word	0x0000d210
        /*060c*/ 	.word	0x00000006
        /*0610*/ 	.word	0x00000000
        /*0614*/ 	.short	0x010a
        /*0616*/ 	.byte	0x3f
	.zero		1


	//   ....[90]....
        /*0618*/ 	.word	0x0000d260
        /*061c*/ 	.word	0x00000009
        /*0620*/ 	.word	0x00000000
        /*0624*/ 	.short	0x010a
        /*0626*/ 	.byte	0x3f
	.zero		1


	//   ....[91]....
        /*0628*/ 	.word	0x0000d2b0
        /*062c*/ 	.word	0x00000006
        /*0630*/ 	.word	0x00000000
        /*0634*/ 	.short	0x010a
        /*0636*/ 	.byte	0x3f
	.zero		1


	//----- nvinfo : EIATTR_NUM_MBARRIERS
	.align		4
.L_28:
        /*0638*/ 	.byte	0x03, 0x38
        /*063a*/ 	.short	0x002a


	//----- nvinfo : EIATTR_EXIT_INSTR_OFFSETS
	.align		4
        /*063c*/ 	.byte	0x04, 0x1c
        /*063e*/ 	.short	(.L_30 - .L_29)


	//   ....[0]....
.L_29:
        /*0640*/ 	.word	0x00000b80


	//   ....[1]....
        /*0644*/ 	.word	0x00001370


	//   ....[2]....
        /*0648*/ 	.word	0x0000ac90


	//   ....[3]....
        /*064c*/ 	.word	0x0000b1f0


	//   ....[4]....
        /*0650*/ 	.word	0x0000caf0


	//----- nvinfo : EIATTR_MAX_THREADS
	.align		4
.L_30:
        /*0654*/ 	.byte	0x04, 0x05
        /*0656*/ 	.short	(.L_32 - .L_31)
.L_31:
        /*0658*/ 	.word	0x00000180
        /*065c*/ 	.word	0x00000001
        /*0660*/ 	.word	0x00000001


	//----- nvinfo : EIATTR_CRS_STACK_SIZE
	.align		4
.L_32:
        /*0664*/ 	.byte	0x04, 0x1e
        /*0666*/ 	.short	(.L_34 - .L_33)
.L_33:
        /*0668*/ 	.word	0x00000000


	//----- nvinfo : EIATTR_CBANK_PARAM_SIZE
	.align		4
.L_34:
        /*066c*/ 	.byte	0x03, 0x19
        /*066e*/ 	.short	0x0470


	//----- nvinfo : EIATTR_PARAM_CBANK
	.align		4
        /*0670*/ 	.byte	0x04, 0x0a
        /*0672*/ 	.short	(.L_36 - .L_35)
	.align		4
.L_35:
        /*0674*/ 	.word	index@(.nv.constant0._ZN7cutlass13device_kernelINS_4gemm6kernel13GemmUniversalIN4cute5tupleIJiiiiEEENS1_10collective13CollectiveMmaINS1_37MainloopSm90TmaGmmaWarpSpecializedFP8ILi20ENS5_IJNS4_1CILi2EEENSA_ILi1EEESC_EEENS1_35KernelTmaWarpSpecializedCooperativeEEENS5_IJNSA_ILi256EEENSA_ILi96EEENSA_ILi32EEEEEENS_12float_e4m3_tENS5_IJlSC_lEEESK_SL_NS4_8TiledMMAINS4_8MMA_AtomIJNS4_4SM904GMMA30MMA_64x96x32_F32E4M3E4M3_SS_TNILNSP_7ScaleInE1ELSR_1EEEEEENS4_6LayoutISD_NS5_IJSC_NSA_ILi0EEESV_EEEEENS5_IJNS4_10UnderscoreESY_SY_EEEEENS4_13SM90_TMA_LOADENS4_14ComposedLayoutINS4_7SwizzleILi1ELi4ELi3EEENS4_18smem_ptr_flag_bitsILi8EEENSU_INS5_IJNSA_ILi8EEESI_EEENS5_IJSI_SC_EEEEEEEvNS4_8identityENS4_23SM90_TMA_LOAD_MULTICASTES1B_vS1C_EENS_8epilogue10collective6detail29Sm90TmaWarpSpecializedAdapterINS1G_15DefaultEpilogueISK_SL_SL_NS1F_6thread17LinearCombinationISK_Li1EffLNS1K_9ScaleType4KindE0ELNS_15FloatRoundStyleE2ESK_EENS1_15EpilogueDefaultEEEEEvvEEEEvNT_6ParamsE)
        /*0678*/ 	.short	0x0210
        /*067a*/ 	.short	0x0470


	//----- nvinfo : EIATTR_SW_WAR
	.align		4
.L_36:
        /*067c*/ 	.byte	0x04, 0x36
        /*067e*/ 	.short	(.L_38 - .L_37)
.L_37:
        /*0680*/ 	.word	0x00000008
.L_38:


//--------------------- .nv.callgraph             --------------------------
	.section	.nv.callgraph,"",@"SHT_CUDA_CALLGRAPH"
	.align	4
	.sectionentsize	8
	.align		4
        /*0000*/ 	.word	0x00000000
	.align		4
        /*0004*/ 	.word	0xffffffff
	.align		4
        /*0008*/ 	.word	0x00000000
	.align		4
        /*000c*/ 	.word	0xfffffffe
	.align		4
        /*0010*/ 	.word	0x00000000
	.align		4
        /*0014*/ 	.word	0xfffffffd
	.align		4
        /*0018*/ 	.word	0x00000000
	.align		4
        /*001c*/ 	.word	0xfffffffc


//--------------------- .nv.constant4             --------------------------
	.section	.nv.constant4,"a",@progbits
	.align	8
	.align		8
.nv.constant4:
        /*0000*/ 	.dword	_ZN40_INTERNAL_bca7ac35_4_k_cu_67256c30_126614cuda3std3__45__cpo5beginE
	.align		8
        /*0008*/ 	.dword	_ZN40_INTERNAL_bca7ac35_4_k_cu_67256c30_126614cuda3std3__45__cpo3endE
	.align		8
        /*0010*/ 	.dword	_ZN40_INTERNAL_bca7ac35_4_k_cu_67256c30_126614cuda3std3__45__cpo6cbeginE
	.align		8
        /*0018*/ 	.dword	_ZN40_INTERNAL_bca7ac35_4_k_cu_67256c30_126614cuda3std3__45__cpo4cendE
	.align		8
        /*0020*/ 	.dword	_ZN40_INTERNAL_bca7ac35_4_k_cu_67256c30_126614cuda3std3__442_GLOBAL__N__bca7ac35_4_k_cu_67256c30_126616ignoreE
	.align		8
        /*0028*/ 	.dword	_ZN40_INTERNAL_bca7ac35_4_k_cu_67256c30_126614cuda3std3__419piecewise_constructE
	.align		8
        /*0030*/ 	.dword	_ZN40_INTERNAL_bca7ac35_4_k_cu_67256c30_126614cuda3std3__48in_placeE
	.align		8
        /*0038*/ 	.dword	_ZN40_INTERNAL_bca7ac35_4_k_cu_67256c30_126614cuda3std6ranges3__45__cpo4swapE
	.align		8
        /*0040*/ 	.dword	_ZN40_INTERNAL_bca7ac35_4_k_cu_67256c30_126614cuda3std6ranges3__45__cpo9iter_moveE
	.align		8
        /*0048*/ 	.dword	_ZN40_INTERNAL_bca7ac35_4_k_cu_67256c30_126614cute7productE
	.align		8
        /*0050*/ 	.dword	_ZN40_INTERNAL_bca7ac35_4_k_cu_67256c30_126614cute1_E


//--------------------- .text._ZN7cutlass13device_kernelINS_4gemm6kernel13GemmUniversalIN4cute5tupleIJiiiiEEENS1_10collective13CollectiveMmaINS1_37MainloopSm90TmaGmmaWarpSpecializedFP8ILi20ENS5_IJNS4_1CILi2EEENSA_ILi1EEESC_EEENS1_35KernelTmaWarpSpecializedCooperativeEEENS5_IJNSA_ILi256EEENSA_ILi96EEENSA_ILi32EEEEEENS_12float_e4m3_tENS5_IJlSC_lEEESK_SL_NS4_8TiledMMAINS4_8MMA_AtomIJNS4_4SM904GMMA30MMA_64x96x32_F32E4M3E4M3_SS_TNILNSP_7ScaleInE1ELSR_1EEEEEENS4_6LayoutISD_NS5_IJSC_NSA_ILi0EEESV_EEEEENS5_IJNS4_10UnderscoreESY_SY_EEEEENS4_13SM90_TMA_LOADENS4_14ComposedLayoutINS4_7SwizzleILi1ELi4ELi3EEENS4_18smem_ptr_flag_bitsILi8EEENSU_INS5_IJNSA_ILi8EEESI_EEENS5_IJSI_SC_EEEEEEEvNS4_8identityENS4_23SM90_TMA_LOAD_MULTICASTES1B_vS1C_EENS_8epilogue10collective6detail29Sm90TmaWarpSpecializedAdapterINS1G_15DefaultEpilogueISK_SL_SL_NS1F_6thread17LinearCombinationISK_Li1EffLNS1K_9ScaleType4KindE0ELNS_15FloatRoundStyleE2ESK_EENS1_15EpilogueDefaultEEEEEvvEEEEvNT_6ParamsE --------------------------
	.section	.text._ZN7cutlass13device_kernelINS_4gemm6kernel13GemmUniversalIN4cute5tupleIJiiiiEEENS1_10collective13CollectiveMmaINS1_37MainloopSm90TmaGmmaWarpSpecializedFP8ILi20ENS5_IJNS4_1CILi2EEENSA_ILi1EEESC_EEENS1_35KernelTmaWarpSpecializedCooperativeEEENS5_IJNSA_ILi256EEENSA_ILi96EEENSA_ILi32EEEEEENS_12float_e4m3_tENS5_IJlSC_lEEESK_SL_NS4_8TiledMMAINS4_8MMA_AtomIJNS4_4SM904GMMA30MMA_64x96x32_F32E4M3E4M3_SS_TNILNSP_7ScaleInE1ELSR_1EEEEEENS4_6LayoutISD_NS5_IJSC_NSA_ILi0EEESV_EEEEENS5_IJNS4_10UnderscoreESY_SY_EEEEENS4_13SM90_TMA_LOADENS4_14ComposedLayoutINS4_7SwizzleILi1ELi4ELi3EEENS4_18smem_ptr_flag_bitsILi8EEENSU_INS5_IJNSA_ILi8EEESI_EEENS5_IJSI_SC_EEEEEEEvNS4_8identityENS4_23SM90_TMA_LOAD_MULTICASTES1B_vS1C_EENS_8epilogue10collective6detail29Sm90TmaWarpSpecializedAdapterINS1G_15DefaultEpilogueISK_SL_SL_NS1F_6thread17LinearCombinationISK_Li1EffLNS1K_9ScaleType4KindE0ELNS_15FloatRoundStyleE2ESK_EENS1_15EpilogueDefaultEEEEEvvEEEEvNT_6ParamsE,"ax",@progbits
	.align	128
.text._ZN7cutlass13device_kernelINS_4gemm6kernel13GemmUniversalIN4cute5tupleIJiiiiEEENS1_10collective13CollectiveMmaINS1_37MainloopSm90TmaGmmaWarpSpecializedFP8ILi20ENS5_IJNS4_1CILi2EEENSA_ILi1EEESC_EEENS1_35KernelTmaWarpSpecializedCooperativeEEENS5_IJNSA_ILi256EEENSA_ILi96EEENSA_ILi32EEEEEENS_12float_e4m3_tENS5_IJlSC_lEEESK_SL_NS4_8TiledMMAINS4_8MMA_AtomIJNS4_4SM904GMMA30MMA_64x96x32_F32E4M3E4M3_SS_TNILNSP_7ScaleInE1ELSR_1EEEEEENS4_6LayoutISD_NS5_IJSC_NSA_ILi0EEESV_EEEEENS5_IJNS4_10UnderscoreESY_SY_EEEEENS4_13SM90_TMA_LOADENS4_14ComposedLayoutINS4_7SwizzleILi1ELi4ELi3EEENS4_18smem_ptr_flag_bitsILi8EEENSU_INS5_IJNSA_ILi8EEESI_EEENS5_IJSI_SC_EEEEEEEvNS4_8identityENS4_23SM90_TMA_LOAD_MULTICASTES1B_vS1C_EENS_8epilogue10collective6detail29Sm90TmaWarpSpecializedAdapterINS1G_15DefaultEpilogueISK_SL_SL_NS1F_6thread17LinearCombinationISK_Li1EffLNS1K_9ScaleType4KindE0ELNS_15FloatRoundStyleE2ESK_EENS1_15EpilogueDefaultEEEEEvvEEEEvNT_6ParamsE:
        .type           _ZN7cutlass13device_kernelINS_4gemm6kernel13GemmUniversalIN4cute5tupleIJiiiiEEENS1_10collective13CollectiveMmaINS1_37MainloopSm90TmaGmmaWarpSpecializedFP8ILi20ENS5_IJNS4_1CILi2EEENSA_ILi1EEESC_EEENS1_35KernelTmaWarpSpecializedCooperativeEEENS5_IJNSA_ILi256EEENSA_ILi96EEENSA_ILi32EEEEEENS_12float_e4m3_tENS5_IJlSC_lEEESK_SL_NS4_8TiledMMAINS4_8MMA_AtomIJNS4_4SM904GMMA30MMA_64x96x32_F32E4M3E4M3_SS_TNILNSP_7ScaleInE1ELSR_1EEEEEENS4_6LayoutISD_NS5_IJSC_NSA_ILi0EEESV_EEEEENS5_IJNS4_10UnderscoreESY_SY_EEEEENS4_13SM90_TMA_LOADENS4_14ComposedLayoutINS4_7SwizzleILi1ELi4ELi3EEENS4_18smem_ptr_flag_bitsILi8EEENSU_INS5_IJNSA_ILi8EEESI_EEENS5_IJSI_SC_EEEEEEEvNS4_8identityENS4_23SM90_TMA_LOAD_MULTICASTES1B_vS1C_EENS_8epilogue10collective6detail29Sm90TmaWarpSpecializedAdapterINS1G_15DefaultEpilogueISK_SL_SL_NS1F_6thread17LinearCombinationISK_Li1EffLNS1K_9ScaleType4KindE0ELNS_15FloatRoundStyleE2ESK_EENS1_15EpilogueDefaultEEEEEvvEEEEvNT_6ParamsE,@function
        .size           _ZN7cutlass13device_kernelINS_4gemm6kernel13GemmUniversalIN4cute5tupleIJiiiiEEENS1_10collective13CollectiveMmaINS1_37MainloopSm90TmaGmmaWarpSpecializedFP8ILi20ENS5_IJNS4_1CILi2EEENSA_ILi1EEESC_EEENS1_35KernelTmaWarpSpecializedCooperativeEEENS5_IJNSA_ILi256EEENSA_ILi96EEENSA_ILi32EEEEEENS_12float_e4m3_tENS5_IJlSC_lEEESK_SL_NS4_8TiledMMAINS4_8MMA_AtomIJNS4_4SM904GMMA30MMA_64x96x32_F32E4M3E4M3_SS_TNILNSP_7ScaleInE1ELSR_1EEEEEENS4_6LayoutISD_NS5_IJSC_NSA_ILi0EEESV_EEEEENS5_IJNS4_10UnderscoreESY_SY_EEEEENS4_13SM90_TMA_LOADENS4_14ComposedLayoutINS4_7SwizzleILi1ELi4ELi3EEENS4_18smem_ptr_flag_bitsILi8EEENSU_INS5_IJNSA_ILi8EEESI_EEENS5_IJSI_SC_EEEEEEEvNS4_8identityENS4_23SM90_TMA_LOAD_MULTICASTES1B_vS1C_EENS_8epilogue10collective6detail29Sm90TmaWarpSpecializedAdapterINS1G_15DefaultEpilogueISK_SL_SL_NS1F_6thread17LinearCombinationISK_Li1EffLNS1K_9ScaleType4KindE0ELNS_15FloatRoundStyleE2ESK_EENS1_15EpilogueDefaultEEEEEvvEEEEvNT_6ParamsE,(.L_x_303 - _ZN7cutlass13device_kernelINS_4gemm6kernel13GemmUniversalIN4cute5tupleIJiiiiEEENS1_10collective13CollectiveMmaINS1_37MainloopSm90TmaGmmaWarpSpecializedFP8ILi20ENS5_IJNS4_1CILi2EEENSA_ILi1EEESC_EEENS1_35KernelTmaWarpSpecializedCooperativeEEENS5_IJNSA_ILi256EEENSA_ILi96EEENSA_ILi32EEEEEENS_12float_e4m3_tENS5_IJlSC_lEEESK_SL_NS4_8TiledMMAINS4_8MMA_AtomIJNS4_4SM904GMMA30MMA_64x96x32_F32E4M3E4M3_SS_TNILNSP_7ScaleInE1ELSR_1EEEEEENS4_6LayoutISD_NS5_IJSC_NSA_ILi0EEESV_EEEEENS5_IJNS4_10UnderscoreESY_SY_EEEEENS4_13SM90_TMA_LOADENS4_14ComposedLayoutINS4_7SwizzleILi1ELi4ELi3EEENS4_18smem_ptr_flag_bitsILi8EEENSU_INS5_IJNSA_ILi8EEESI_EEENS5_IJSI_SC_EEEEEEEvNS4_8identityENS4_23SM90_TMA_LOAD_MULTICASTES1B_vS1C_EENS_8epilogue10collective6detail29Sm90TmaWarpSpecializedAdapterINS1G_15DefaultEpilogueISK_SL_SL_NS1F_6thread17LinearCombinationISK_Li1EffLNS1K_9ScaleType4KindE0ELNS_15FloatRoundStyleE2ESK_EENS1_15EpilogueDefaultEEEEEvvEEEEvNT_6ParamsE)
        .other          _ZN7cutlass13device_kernelINS_4gemm6kernel13GemmUniversalIN4cute5tupleIJiiiiEEENS1_10collective13CollectiveMmaINS1_37MainloopSm90TmaGmmaWarpSpecializedFP8ILi20ENS5_IJNS4_1CILi2EEENSA_ILi1EEESC_EEENS1_35KernelTmaWarpSpecializedCooperativeEEENS5_IJNSA_ILi256EEENSA_ILi96EEENSA_ILi32EEEEEENS_12float_e4m3_tENS5_IJlSC_lEEESK_SL_NS4_8TiledMMAINS4_8MMA_AtomIJNS4_4SM904GMMA30MMA_64x96x32_F32E4M3E4M3_SS_TNILNSP_7ScaleInE1ELSR_1EEEEEENS4_6LayoutISD_NS5_IJSC_NSA_ILi0EEESV_EEEEENS5_IJNS4_10UnderscoreESY_SY_EEEEENS4_13SM90_TMA_LOADENS4_14ComposedLayoutINS4_7SwizzleILi1ELi4ELi3EEENS4_18smem_ptr_flag_bitsILi8EEENSU_INS5_IJNSA_ILi8EEESI_EEENS5_IJSI_SC_EEEEEEEvNS4_8identityENS4_23SM90_TMA_LOAD_MULTICASTES1B_vS1C_EENS_8epilogue10collective6detail29Sm90TmaWarpSpecializedAdapterINS1G_15DefaultEpilogueISK_SL_SL_NS1F_6thread17LinearCombinationISK_Li1EffLNS1K_9ScaleType4KindE0ELNS_15FloatRoundStyleE2ESK_EENS1_15EpilogueDefaultEEEEEvvEEEEvNT_6ParamsE,@"STO_CUDA_ENTRY STV_DEFAULT"
_ZN7cutlass13device_kernelINS_4gemm6kernel13GemmUniversalIN4cute5tupleIJiiiiEEENS1_10collective13CollectiveMmaINS1_37MainloopSm90TmaGmmaWarpSpecializedFP8ILi20ENS5_IJNS4_1CILi2EEENSA_ILi1EEESC_EEENS1_35KernelTmaWarpSpecializedCooperativeEEENS5_IJNSA_ILi256EEENSA_ILi96EEENSA_ILi32EEEEEENS_12float_e4m3_tENS5_IJlSC_lEEESK_SL_NS4_8TiledMMAINS4_8MMA_AtomIJNS4_4SM904GMMA30MMA_64x96x32_F32E4M3E4M3_SS_TNILNSP_7ScaleInE1ELSR_1EEEEEENS4_6LayoutISD_NS5_IJSC_NSA_ILi0EEESV_EEEEENS5_IJNS4_10UnderscoreESY_SY_EEEEENS4_13SM90_TMA_LOADENS4_14ComposedLayoutINS4_7SwizzleILi1ELi4ELi3EEENS4_18smem_ptr_flag_bitsILi8EEENSU_INS5_IJNSA_ILi8EEESI_EEENS5_IJSI_SC_EEEEEEEvNS4_8identityENS4_23SM90_TMA_LOAD_MULTICASTES1B_vS1C_EENS_8epilogue10collective6detail29Sm90TmaWarpSpecializedAdapterINS1G_15DefaultEpilogueISK_SL_SL_NS1F_6thread17LinearCombinationISK_Li1EffLNS1K_9ScaleType4KindE0ELNS_15FloatRoundStyleE2ESK_EENS1_15EpilogueDefaultEEEEEvvEEEEvNT_6ParamsE:
[----:B------:R-:W-:Y:S01]  /*0000*/  LDC R1, c[0x0][0x28] ;  /* 0x00000a00ff017b82 */ /* 0x000fe20000000800 */
[----:B------:R-:W0:Y:S01]  /*0010*/  S2R R0, SR_TID.X ;  /* 0x0000000000007919 */ /* 0x000e220000002100 */
[----:B------:R-:W-:Y:S01]  /*0020*/  ELECT P0, URZ, PT ;  /* 0x00000000003f782f */ /* 0x000fe20003800000 */
[----:B------:R-:W-:Y:S01]  /*0030*/  BSSY B0, `(.L_x_0) ;  /* 0x000000f000007945 */ /* 0x000fe20003800000 */
[--C-:B0-----:R-:W-:Y:S02]  /*0040*/  SHF.R.U32.HI R2, RZ, 0x5, R0.reuse ;  /* 0x00000005ff027819 */ /* 0x101fe40000011600 */
[----:B------:R-:W-:-:S03]  /*0050*/  SHF.R.U32.HI R3, RZ, 0x7, R0 ;  /* 0x00000007ff037819 */ /* 0x000fc60000011600 */
[----:B------:R-:W0:Y:S04]  /*0060*/  SHFL.IDX PT, R7, R2, RZ, 0x1f ;  /* 0x00001fff02077589 */ /* 0x000e2800000e0000 */
[----:B------:R-:W1:Y:S01]  /*0070*/  SHFL.IDX PT, R3, R3, RZ, 0x1f ;  /* 0x00001fff03037589 */ /* 0x000e6200000e0000 */
[----:B0-----:R-:W-:-:S13]  /*0080*/  ISETP.NE.OR P0, PT, R7, RZ, !P0 ;  /* 0x000000ff0700720c */ /* 0x001fda0004705670 */
[----:B-1----:R-:W-:Y:S05]  /*0090*/  @P0 BRA `(.L_x_1) ;  /* 0x0000000000200947 */ /* 0x002fea0003800000 */
[----:B------:R-:W-:Y:S02]  /*00a0*/  ULDC.64 UR4, c[0x0][0x198] ;  /* 0x0000660000047ab9 */ /* 0x000fe40000000a00 */
[----:B------:R-:W-:Y:S02]  /*00b0*/  UIADD3 UR6, UP0, UR4, 0xf0, URZ ;  /* 0x000000f004067890 */ /* 0x000fe4000ff1e03f */
[----:B------:R-:W-:Y:S02]  /*00c0*/  UIADD3 UR4, UP1, UR4, 0x1f0, URZ ;  /* 0x000001f004047890 */ /* 0x000fe4000ff3e03f */
[----:B------:R-:W-:Y:S02]  /*00d0*/  UIADD3.X UR7, URZ, UR5, URZ, UP0, !UPT ;  /* 0x000000053f077290 */ /* 0x000fe400087fe43f */
[----:B------:R-:W-:-:S07]  /*00e0*/  UIADD3.X UR5, URZ, UR5, URZ, UP1, !UPT ;  /* 0x000000053f057290 */ /* 0x000fce0008ffe43f */
[----:B------:R0:W-:Y:S02]  /*00f0*/  UTMACCTL.PF [UR6] ;  /* 0x00000000060079b9 */ /* 0x0001e40008040000 */
[----:B------:R0:W-:Y:S02]  /*0100*/  UTMACCTL.PF [UR4] ;  /* 0x00000000040079b9 */ /* 0x0001e40008040000 */
[----:B0-----:R-:W-:Y:S01]  /*0110*/  NOP ;  /* 0x0000000000007918 */ /* 0x001fe20000000000 */
.L_x_1:
[----:B------:R-:W-:Y:S05]  /*0120*/  BSYNC B0 ;  /* 0x0000000000007941 */ /* 0x000fea0003800000 */
.L_x_0:
[----:B------:R-:W0:Y:S02]  /*0130*/  SHFL.IDX PT, R4, R2, RZ, 0x1f ;  /* 0x00001fff02047589 */ /* 0x000e2400000e0000 */
[----:B0-----:R-:W-:-:S13]  /*0140*/  ISETP.NE.AND P0, PT, R4, RZ, PT ;  /* 0x000000ff0400720c */ /* 0x001fda0003f05270 */
[----:B------:R-:W-:Y:S05]  /*0150*/  @P0 BRA `(.L_x_2) ;  /* 0x0000000000e40947 */ /* 0x000fea0003800000 */
[----:B------:R-:W-:Y:S01]  /*0160*/  ELECT P0, URZ, PT ;  /* 0x00000000003f782f */ /* 0x000fe20003800000 */
[----:B------:R-:W-:-:S12]  /*0170*/  BSSY B0, `(.L_x_2) ;  /* 0x0000037000007945 */ /* 0x000fd80003800000 */
[----:B------:R-:W-:Y:S05]  /*0180*/  @!P0 BRA `(.L_x_3) ;  /* 0x0000000000d48947 */ /* 0x000fea0003800000 */
[----:B------:R-:W0:Y:S01]  /*0190*/  S2UR UR8, SR_CgaCtaId ;  /* 0x00000000000879c3 */ /* 0x000e220000008800 */
[----:B------:R-:W-:Y:S01]  /*01a0*/  UMOV UR4, 0x400 ;  /* 0x0000040000047882 */ /* 0x000fe20000000000 */
[----:B------:R-:W-:Y:S01]  /*01b0*/  UMOV UR5, 0x1 ;  /* 0x0000000100057882 */ /* 0x000fe20000000000 */
[----:B------:R-:W-:Y:S02]  /*01c0*/  UMOV UR6, 0x4 ;  /* 0x0000000400067882 */ /* 0x000fe40000000000 */
[----:B------:R-:W-:-:S04]  /*01d0*/  UIADD3 UR6, -UR6, 0x100000, URZ ;  /* 0x0010000006067890 */ /* 0x000fc8000fffe13f */
[----:B------:R-:W-:Y:S02]  /*01e0*/  USHF.L.U32 UR7, UR6, 0xb, URZ ;  /* 0x0000000b06077899 */ /* 0x000fe4000800063f */
[----:B------:R-:W-:Y:S02]  /*01f0*/  USHF.L.U32 UR6, UR6, 0x1, URZ ;  /* 0x0000000106067899 */ /* 0x000fe4000800063f */
[----:B0-----:R-:W-:Y:S02]  /*0200*/  ULEA UR8, UR8, UR4, 0x18 ;  /* 0x0000000408087291 */ /* 0x001fe4000f8ec03f */
[----:B------:R-:W-:-:S04]  /*0210*/  UIADD3 UR4, -UR5, 0x100000, URZ ;  /* 0x0010000005047890 */ /* 0x000fc8000fffe13f */
[----:B------:R-:W-:Y:S02]  /*0220*/  USHF.L.U32 UR5, UR4, 0xb, URZ ;  /* 0x0000000b04057899 */ /* 0x000fe4000800063f */
[----:B------:R-:W-:Y:S01]  /*0230*/  USHF.L.U32 UR4, UR4, 0x1, URZ ;  /* 0x0000000104047899 */ /* 0x000fe2000800063f */
[----:B------:R-:W0:Y:S11]  /*0240*/  FENCE.VIEW.ASYNC.S ;  /* 0x00000000000073c6 */ /* 0x000e360000000000 */
[----:B0-----:R0:W1:Y:S01]  /*0250*/  SYNCS.EXCH.64 URZ, [UR8], UR4 ;  /* 0x00000004083f75b2 */ /* 0x0010620008000100 */
[----:B------:R0:W2:Y:S01]  /*0260*/  SYNCS.EXCH.64 URZ, [UR8+0xa0], UR6 ;  /* 0x0000a006083f75b2 */ /* 0x0000a20008000100 */
[----:B------:R0:W3:Y:S01]  /*0270*/  SYNCS.EXCH.64 URZ, [UR8+0x8], UR4 ;  /* 0x00000804083f75b2 */ /* 0x0000e20008000100 */
[----:B------:R0:W4:Y:S01]  /*0280*/  SYNCS.EXCH.64 URZ, [UR8+0xa8], UR6 ;  /* 0x0000a806083f75b2 */ /* 0x0001220008000100 */
[----:B------:R0:W0:Y:S01]  /*0290*/  SYNCS.EXCH.64 URZ, [UR8+0x10], UR4 ;  /* 0x00001004083f75b2 */ /* 0x0000220008000100 */
        /* <DEDUP_REMOVED lines=35> */
[----:B-1234-:R-:W-:Y:S01]  /*04d0*/  NOP ;  /* 0x0000000000007918 */ /* 0x01efe20000000000 */
.L_x_3:
[----:B0-----:R-:W-:Y:S05]  /*04e0*/  BSYNC B0 ;  /* 0x0000000000007941 */ /* 0x001fea0003800000 */
.L_x_2:
[----:B------:R-:W-:Y:S01]  /*04f0*/  SHF.R.S32.HI R5, RZ, 0x1f, R0 ;  /* 0x0000001fff057819 */ /* 0x000fe20000011400 */
[----:B------:R-:W0:Y:S01]  /*0500*/  SHFL.IDX PT, R2, R2, RZ, 0x1f ;  /* 0x00001fff02027589 */ /* 0x000e2200000e0000 */
[----:B------:R-:W1:Y:S01]  /*0510*/  S2UR UR8, SR_CTAID.X ;  /* 0x00000000000879c3 */ /* 0x000e620000002500 */
[----:B------:R-:W-:Y:S02]  /*0520*/  ELECT P0, URZ, PT ;  /* 0x00000000003f782f */ /* 0x000fe40003800000 */
[----:B------:R-:W-:Y:S01]  /*0530*/  LEA.HI R5, R5, R0, RZ, 0x7 ;  /* 0x0000000005057211 */ /* 0x000fe200078f38ff */
[----:B------:R-:W2:Y:S01]  /*0540*/  S2R R10, SR_CTAID.Y ;  /* 0x00000000000a7919 */ /* 0x000ea20000002600 */
[----:B------:R-:W-:Y:S01]  /*0550*/  SHF.R.S32.HI R13, RZ, 0x1f, R4 ;  /* 0x0000001fff0d7819 */ /* 0x000fe20000011404 */
[----:B------:R-:W-:Y:S01]  /*0560*/  ULDC UR4, c[0x0][0x150] ;  /* 0x0000540000047ab9 */ /* 0x000fe20000000800 */
[----:B------:R-:W-:Y:S01]  /*0570*/  LOP3.LUT R5, R5, 0xffffff80, RZ, 0xc0, !PT ;  /* 0xffffff8005057812 */ /* 0x000fe200078ec0ff */
[----:B------:R-:W-:Y:S01]  /*0580*/  VIADD R16, R3, 0xffffffff ;  /* 0xffffffff03107836 */ /* 0x000fe20000000000 */
[----:B------:R-:W-:Y:S01]  /*0590*/  LEA.HI R13, R13, R4, RZ, 0x2 ;  /* 0x000000040d0d7211 */ /* 0x000fe200078f10ff */
[----:B------:R-:W3:Y:S01]  /*05a0*/  LDC R12, c[0x0][0x144] ;  /* 0x00005100ff0c7b82 */ /* 0x000ee20000000800 */
[----:B------:R-:W-:Y:S01]  /*05b0*/  NOP ;  /* 0x0000000000007918 */ /* 0x000fe20000000000 */
[----:B------:R-:W-:Y:S01]  /*05c0*/  IMAD.IADD R5, R0, 0x1, -R5 ;  /* 0x0000000100057824 */ /* 0x000fe200078e0a05 */
[----:B------:R-:W-:Y:S01]  /*05d0*/  LOP3.LUT R13, R13, 0x3ffffffc, RZ, 0xc0, !PT ;  /* 0x3ffffffc0d0d7812 */ /* 0x000fe200078ec0ff */
[----:B------:R-:W-:Y:S01]  /*05e0*/  NOP ;  /* 0x0000000000007918 */ /* 0x000fe20000000000 */
[----:B------:R-:W-:-:S02]  /*05f0*/  ISETP.GE.U32.AND P6, PT, R16, 0x2, PT ;  /* 0x000000021000780c */ /* 0x000fc40003fc6070 */
[----:B------:R-:W-:Y:S01]  /*0600*/  SHF.R.S32.HI R6, RZ, 0x1f, R5 ;  /* 0x0000001fff067819 */ /* 0x000fe20000011405 */
[----:B------:R-:W-:Y:S01]  /*0610*/  IMAD.IADD R4, R4, 0x1, -R13 ;  /* 0x0000000104047824 */ /* 0x000fe200078e0a0d */
[----:B------:R-:W4:Y:S01]  /*0620*/  LDC R14, c[0x0][0x140] ;  /* 0x00005000ff0e7b82 */ /* 0x000f220000000800 */
[----:B------:R-:W-:Y:S02]  /*0630*/  ISETP.NE.AND P4, PT, R3, RZ, PT ;  /* 0x000000ff0300720c */ /* 0x000fe40003f85270 */
[----:B------:R-:W-:Y:S02]  /*0640*/  LEA.HI R6, R6, R5, RZ, 0x3 ;  /* 0x0000000506067211 */ /* 0x000fe400078f18ff */
[----:B0-----:R-:W-:Y:S02]  /*0650*/  ISETP.NE.OR P0, PT, R2, RZ, !P0 ;  /* 0x000000ff0200720c */ /* 0x001fe40004705670 */
[--C-:B------:R-:W-:Y:S01]  /*0660*/  SHF.R.S32.HI R2, RZ, 0x3, R6.reuse ;  /* 0x00000003ff027819 */ /* 0x100fe20000011406 */
[----:B------:R-:W0:Y:S01]  /*0670*/  LDC R13, c[0x0][0x148] ;  /* 0x00005200ff0d7b82 */ /* 0x000e220000000800 */
[----:B------:R-:W-:-:S02]  /*0680*/  SHF.R.S32.HI R9, RZ, 0x1f, R6 ;  /* 0x0000001fff097819 */ /* 0x000fc40000011406 */
[----:B-1----:R-:W-:Y:S02]  /*0690*/  I2FP.F32.U32 R6, UR8 ;  /* 0x0000000800067c45 */ /* 0x002fe40008201000 */
[----:B------:R-:W-:-:S03]  /*06a0*/  LEA.HI R9, R9, R2, RZ, 0x2 ;  /* 0x0000000209097211 */ /* 0x000fc600078f10ff */
[----:B------:R-:W-:Y:S01]  /*06b0*/  FMUL R6, R6, UR4 ;  /* 0x0000000406067c20 */ /* 0x000fe20008400000 */
[----:B------:R-:W-:Y:S01]  /*06c0*/  LOP3.LUT R9, R9, 0xfffffffc, RZ, 0xc0, !PT ;  /* 0xfffffffc09097812 */ /* 0x000fe200078ec0ff */
[----:B------:R-:W-:Y:S01]  /*06d0*/  VOTEU.ALL UP0, P0 ;  /* 0x00000000003f7886 */ /* 0x000fe20000000000 */
[----:B--2---:R-:W-:Y:S01]  /*06e0*/  I2FP.F32.U32 R8, R10 ;  /* 0x0000000a00087245 */ /* 0x004fe20000201000 */
[----:B------:R-:W-:Y:S01]  /*06f0*/  ULDC UR4, c[0x0][0x154] ;  /* 0x0000550000047ab9 */ /* 0x000fe20000000800 */
[----:B------:R-:W-:Y:S01]  /*0700*/  VOTEU.ALL UP1, P0 ;  /* 0x00000000003f7886 */ /* 0x000fe20000020000 */
[----:B------:R-:W1:Y:S01]  /*0710*/  F2I.U32.TRUNC.NTZ R6, R6 ;  /* 0x0000000600067305 */ /* 0x000e62000020f000 */
[----:B------:R-:W-:Y:S01]  /*0720*/  IMAD.IADD R9, R2, 0x1, -R9 ;  /* 0x0000000102097824 */ /* 0x000fe200078e0a09 */
[----:B------:R-:W2:Y:S01]  /*0730*/  @!UP0 S2UR UR7, SR_CgaCtaId ;  /* 0x00000000000789c3 */ /* 0x000ea20000008800 */
[----:B------:R-:W-:Y:S01]  /*0740*/  FMUL R8, R8, UR4 ;  /* 0x0000000408087c20 */ /* 0x000fe20008400000 */
[----:B------:R-:W-:Y:S01]  /*0750*/  UMOV UR4, 0x20 ;  /* 0x0000002000047882 */ /* 0x000fe20000000000 */
[----:B------:R-:W-:Y:S01]  /*0760*/  IMAD R4, R4, 0x4, R9 ;  /* 0x0000000404047824 */ /* 0x000fe200078e0209 */
[----:B------:R-:W-:Y:S01]  /*0770*/  @!UP0 UMOV UR6, 0x400 ;  /* 0x0000040000068882 */ /* 0x000fe20000000000 */
[----:B------:R-:W-:-:S04]  /*0780*/  @!UP0 UIADD3 UR4, -UR4, 0x100000, URZ ;  /* 0x0010000004048890 */ /* 0x000fc8000fffe13f */
[----:B------:R-:W-:Y:S02]  /*0790*/  @!UP0 USHF.L.U32 UR5, UR4, 0xb, URZ ;  /* 0x0000000b04058899 */ /* 0x000fe4000800063f */
[----:B------:R-:W-:Y:S01]  /*07a0*/  @!UP0 USHF.L.U32 UR4, UR4, 0x1, URZ ;  /* 0x0000000104048899 */ /* 0x000fe2000800063f */
[----:B----4-:R-:W-:Y:S01]  /*07b0*/  ISETP.EQ.U32.AND P2, PT, R14, 0x1, PT ;  /* 0x000000010e00780c */ /* 0x010fe20003f42070 */
[----:B------:R-:W4:Y:S01]  /*07c0*/  F2I.U32.TRUNC.NTZ R8, R8 ;  /* 0x0000000800087305 */ /* 0x000f22000020f000 */
[----:B------:R-:W-:-:S04]  /*07d0*/  LEA.HI R2, R4, R4, RZ, 0x1 ;  /* 0x0000000404027211 */ /* 0x000fc800078f08ff */
[----:B------:R-:W-:Y:S01]  /*07e0*/  LOP3.LUT R9, R2, 0xfffffffe, RZ, 0xc0, !PT ;  /* 0xfffffffe02097812 */ /* 0x000fe200078ec0ff */
[----:B-1----:R-:W-:Y:S01]  /*07f0*/  IMAD.MOV R15, RZ, RZ, -R6 ;  /* 0x000000ffff0f7224 */ /* 0x002fe200078e0a06 */
[----:B------:R-:W-:-:S03]  /*0800*/  SHF.R.S32.HI R2, RZ, 0x1f, R7 ;  /* 0x0000001fff027819 */ /* 0x000fc60000011407 */
[----:B---3--:R-:W-:Y:S01]  /*0810*/  IMAD R12, R12, R15, UR8 ;  /* 0x000000080c0c7e24 */ /* 0x008fe2000f8e020f */
[----:B------:R-:W-:Y:S01]  /*0820*/  LEA.HI R2, R2, R7, RZ, 0x2 ;  /* 0x0000000702027211 */ /* 0x000fe200078f10ff */
[----:B------:R-:W-:-:S03]  /*0830*/  IMAD.IADD R9, R4, 0x1, -R9 ;  /* 0x0000000104097824 */ /* 0x000fc600078e0a09 */
[----:B------:R-:W-:Y:S01]  /*0840*/  LOP3.LUT R2, R2, 0xfffffffc, RZ, 0xc0, !PT ;  /* 0xfffffffc02027812 */ /* 0x000fe200078ec0ff */
[----:B----4-:R-:W-:Y:S01]  /*0850*/  IMAD.MOV R20, RZ, RZ, -R8 ;  /* 0x000000ffff147224 */ /* 0x010fe200078e0a08 */
[----:B------:R-:W-:Y:S01]  /*0860*/  ISETP.NE.AND P3, PT, R9, R12, PT ;  /* 0x0000000c0900720c */ /* 0x000fe20003f65270 */
[C---:B------:R-:W-:Y:S01]  /*0870*/  IMAD.SHL.U32 R9, R4.reuse, 0x4, RZ ;  /* 0x0000000404097824 */ /* 0x040fe200078e00ff */
[----:B--2---:R-:W-:Y:S01]  /*0880*/  @!UP0 ULEA UR6, UR7, UR6, 0x18 ;  /* 0x0000000607068291 */ /* 0x004fe2000f8ec03f */
[----:B------:R-:W-:Y:S01]  /*0890*/  IMAD.IADD R7, R7, 0x1, -R2 ;  /* 0x0000000107077824 */ /* 0x000fe200078e0a02 */
[----:B------:R-:W-:Y:S01]  /*08a0*/  VOTEU.ALL UP0, P0 ;  /* 0x00000000003f7886 */ /* 0x000fe20000000000 */
[----:B------:R-:W-:Y:S01]  /*08b0*/  LOP3.LUT P0, RZ, R5, 0x7, RZ, 0xc0, !PT ;  /* 0x0000000705ff7812 */ /* 0x000fe2000780c0ff */
[----:B------:R-:W-:Y:S01]  /*08c0*/  IMAD.MOV.U32 R5, RZ, RZ, 0x1 ;  /* 0x00000001ff057424 */ /* 0x000fe200078e00ff */
[----:B------:R-:W-:Y:S01]  /*08d0*/  LOP3.LUT R6, R4, 0xc, R9, 0x78, !PT ;  /* 0x0000000c04067812 */ /* 0x000fe200078e7809 */
[----:B0-----:R-:W-:Y:S01]  /*08e0*/  IMAD R9, R13, R20, R10 ;  /* 0x000000140d097224 */ /* 0x001fe200078e020a */
[----:B------:R-:W-:-:S02]  /*08f0*/  ISETP.NE.AND P1, PT, R7, 0x3, PT ;  /* 0x000000030700780c */ /* 0x000fc40003f25270 */
[C---:B------:R-:W-:Y:S02]  /*0900*/  ISETP.LT.U32.AND P0, PT, R6.reuse, 0x2, !P0 ;  /* 0x000000020600780c */ /* 0x040fe40004701070 */
[----:B------:R-:W-:Y:S01]  /*0910*/  @P3 LEA.HI R2, R6, R6, RZ, 0x1 ;  /* 0x0000000606023211 */ /* 0x000fe200078f08ff */
[----:B------:R-:W0:Y:S02]  /*0920*/  FENCE.VIEW.ASYNC.S ;  /* 0x00000000000073c6 */ /* 0x000e240000000000 */
[----:B0-----:R0:W1:Y:S01]  /*0930*/  @!UP0 SYNCS.EXCH.64 URZ, [UR6+0x150], UR4 ;  /* 0x00015004063f85b2 */ /* 0x0010620008000100 */
[----:B------:R-:W-:Y:S02]  /*0940*/  ISETP.EQ.OR P1, PT, R7, RZ, !P1 ;  /* 0x000000ff0700720c */ /* 0x000fe40004f22670 */
[----:B------:R-:W-:Y:S02]  /*0950*/  @P3 SHF.R.S32.HI R2, RZ, 0x1, R2 ;  /* 0x00000001ff023819 */ /* 0x000fe40000011402 */
[----:B------:R-:W-:-:S02]  /*0960*/  ISETP.EQ.AND P1, PT, R3, RZ, P1 ;  /* 0x000000ff0300720c */ /* 0x000fc40000f22270 */
[----:B------:R-:W-:Y:S02]  /*0970*/  @P3 ISETP.NE.AND P5, PT, R2, R9, PT ;  /* 0x000000090200320c */ /* 0x000fe40003fa5270 */
[----:B------:R-:W-:Y:S02]  /*0980*/  SEL R2, RZ, 0x1, !P0 ;  /* 0x00000001ff027807 */ /* 0x000fe40004000000 */
[----:B------:R-:W-:Y:S02]  /*0990*/  @P3 SEL R5, RZ, 0x1, P5 ;  /* 0x00000001ff053807 */ /* 0x000fe40002800000 */
[----:B------:R-:W-:Y:S02]  /*09a0*/  SEL R4, RZ, 0x1, !P1 ;  /* 0x00000001ff047807 */ /* 0x000fe40004800000 */
[----:B------:R-:W-:Y:S01]  /*09b0*/  LOP3.LUT R5, R5, R2, RZ, 0xc0, !PT ;  /* 0x0000000205057212 */ /* 0x000fe200078ec0ff */
[----:B------:R0:W2:Y:S01]  /*09c0*/  @!UP1 SYNCS.EXCH.64 URZ, [UR6+0x158], UR4 ;  /* 0x00015804063f95b2 */ /* 0x0000a20008000100 */
[----:B------:R-:W-:Y:S01]  /*09d0*/  SEL R4, R4, 0x2, P6 ;  /* 0x0000000204047807 */ /* 0x000fe20003000000 */
[----:B------:R-:W-:Y:S01]  /*09e0*/  NOP ;  /* 0x0000000000007918 */ /* 0x000fe20000000000 */
[----:B------:R-:W-:Y:S05]  /*09f0*/  @!P2 BRA `(.L_x_4) ;  /* 0x000000000008a947 */ /* 0x000fea0003800000 */
[----:B-12---:R-:W-:Y:S01]  /*0a00*/  UCGABAR_ARV ;  /* 0x00000000000079c7 */ /* 0x006fe20008000000 */
[----:B------:R-:W-:Y:S05]  /*0a10*/  BRA `(.L_x_5) ;  /* 0x0000000000047947 */ /* 0x000fea0003800000 */
.L_x_4:
[----:B-12---:R-:W-:Y:S01]  /*0a20*/  NOP ;  /* 0x0000000000007918 */ /* 0x006fe20000000000 */
.L_x_5:
[----:B------:R-:W1:Y:S01]  /*0a30*/  LDC R2, c[0x0][0x65c] ;  /* 0x00019700ff027b82 */ /* 0x000e620000000800 */
[----:B------:R-:W-:Y:S01]  /*0a40*/  IMAD.MOV.U32 R3, RZ, RZ, RZ ;  /* 0x000000ffff037224 */ /* 0x000fe200078e00ff */
[----:B-1----:R-:W-:Y:S01]  /*0a50*/  ISETP.NE.AND P3, PT, R2, 0x1, PT ;  /* 0x000000010200780c */ /* 0x002fe20003f65270 */
[----:B------:R-:W-:-:S12]  /*0a60*/  IMAD.U32 R2, RZ, RZ, UR8 ;  /* 0x00000008ff027e24 */ /* 0x000fd8000f8e00ff */
[----:B------:R-:W1:Y:S01]  /*0a70*/  @P3 LDC R15, c[0x0][0x10] ;  /* 0x00000400ff0f3b82 */ /* 0x000e620000000800 */
[----:B------:R-:W-:Y:S02]  /*0a80*/  @P3 IMAD.MOV.U32 R11, RZ, RZ, RZ ;  /* 0x000000ffff0b3224 */ /* 0x000fe400078e00ff */
[----:B------:R-:W-:-:S05]  /*0a90*/  @P3 IMAD.MOV.U32 R17, RZ, RZ, RZ ;  /* 0x000000ffff113224 */ /* 0x000fca00078e00ff */
[----:B------:R-:W2:Y:S01]  /*0aa0*/  @!P3 LDC R9, c[0x0][0xc] ;  /* 0x00000300ff09bb82 */ /* 0x000ea20000000800 */
[----:B-1----:R-:W-:-:S04]  /*0ab0*/  @P3 IMAD.WIDE.U32 R14, R15, UR8, R10 ;  /* 0x000000080f0e3c25 */ /* 0x002fc8000f8e000a */
[----:B--2---:R-:W-:-:S04]  /*0ac0*/  @!P3 IMAD.WIDE.U32 R8, R10, R9, R2 ;  /* 0x000000090a08b225 */ /* 0x004fc800078e0002 */
[----:B------:R-:W-:Y:S02]  /*0ad0*/  @P3 IMAD.MOV.U32 R2, RZ, RZ, R14 ;  /* 0x000000ffff023224 */ /* 0x000fe400078e000e */
[----:B------:R-:W-:Y:S02]  /*0ae0*/  @P3 IMAD.IADD R3, R15, 0x1, R17 ;  /* 0x000000010f033824 */ /* 0x000fe400078e0211 */
[----:B------:R-:W-:Y:S02]  /*0af0*/  @!P3 IMAD.MOV.U32 R2, RZ, RZ, R8 ;  /* 0x000000ffff02b224 */ /* 0x000fe400078e0008 */
[----:B------:R-:W-:Y:S01]  /*0b00*/  @!P3 IMAD.MOV.U32 R3, RZ, RZ, R9 ;  /* 0x000000ffff03b224 */ /* 0x000fe200078e0009 */
[----:B------:R-:W-:Y:S06]  /*0b10*/  @!P2 BRA `(.L_x_6) ;  /* 0x00000000000ca947 */ /* 0x000fec0003800000 */
[----:B------:R-:W-:Y:S01]  /*0b20*/  UCGABAR_WAIT ;  /* 0x0000000000007dc7 */ /* 0x000fe20008000000 */
[----:B------:R-:W-:Y:S01]  /*0b30*/  CCTL.IVALL ;  /* 0x00000000ff00798f */ /* 0x000fe20002000000 */
[----:B------:R-:W-:Y:S05]  /*0b40*/  BRA `(.L_x_7) ;  /* 0x0000000000047947 */ /* 0x000fea0003800000 */
.L_x_6:
[----:B------:R-:W-:Y:S06]  /*0b50*/  BAR.SYNC.DEFER_BLOCKING 0x0 ;  /* 0x0000000000007b1d */ /* 0x000fec0000010000 */
.L_x_7:
[----:B------:R-:W-:Y:S05]  /*0b60*/  @!P4 BRA `(.L_x_8) ;  /* 0x000000a0004cc947 */ /* 0x000fea0003800000 */
[----:B------:R-:W-:-:S13]  /*0b70*/  ISETP.GT.U32.AND P0, PT, R16, 0x1, PT ;  /* 0x000000011000780c */ /* 0x000fda0003f04070 */
[----:B0-----:R-:W-:Y:S05]  /*0b80*/  @P0 EXIT ;  /* 0x000000000000094d */ /* 0x001fea0003800000 */
[----:B------:R-:W-:Y:S01]  /*0b90*/  ULDC.64 UR4, c[0x0][0x650] ;  /* 0x0001940000047ab9 */ /* 0x000fe20000000a00 */
[----:B------:R-:W-:Y:S01]  /*0ba0*/  PRMT R14, RZ, 0x7610, R14 ;  /* 0x00007610ff0e7816 */ /* 0x000fe2000000000e */
[----:B------:R-:W-:Y:S01]  /*0bb0*/  IMAD.MOV.U32 R9, RZ, RZ, -0x1 ;  /* 0xffffffffff097424 */ /* 0x000fe200078e00ff */
[----:B------:R-:W-:Y:S01]  /*0bc0*/  ISETP.GE.U32.AND P0, PT, R2, UR4, PT ;  /* 0x0000000402007c0c */ /* 0x000fe2000bf06070 */
[----:B------:R-:W-:Y:S02]  /*0bd0*/  IMAD.MOV.U32 R8, RZ, RZ, -0x1 ;  /* 0xffffffffff087424 */ /* 0x000fe400078e00ff */
[----:B------:R-:W-:Y:S01]  /*0be0*/  IMAD.MOV.U32 R7, RZ, RZ, -0x1 ;  /* 0xffffffffff077424 */ /* 0x000fe200078e00ff */
[----:B------:R-:W-:-:S13]  /*0bf0*/  ISETP.GE.U32.AND.EX P0, PT, R3, UR5, PT, P0 ;  /* 0x0000000503007c0c */ /* 0x000fda000bf06100 */
[----:B------:R-:W-:Y:S05]  /*0c00*/  @P0 BRA `(.L_x_9) ;  /* 0x0000000400280947 */ /* 0x000fea0003800000 */
[----:B------:R-:W0:Y:S01]  /*0c10*/  LDC.64 R22, c[0x0][0x628] ;  /* 0x00018a00ff167b82 */ /* 0x000e220000000a00 */
[----:B------:R-:W-:Y:S02]  /*0c20*/  IMAD.MOV.U32 R8, RZ, RZ, R2 ;  /* 0x000000ffff087224 */ /* 0x000fe400078e0002 */
[----:B------:R-:W-:-:S05]  /*0c30*/  IMAD.MOV.U32 R9, RZ, RZ, R3 ;  /* 0x000000ffff097224 */ /* 0x000fca00078e0003 */
[----:B------:R-:W1:Y:S08]  /*0c40*/  LDC R18, c[0x0][0x630] ;  /* 0x00018c00ff127b82 */ /* 0x000e700000000800 */
[----:B------:R-:W2:Y:S01]  /*0c50*/  LDC.64 R24, c[0x0][0x620] ;  /* 0x00018800ff187b82 */ /* 0x000ea20000000a00 */
[----:B0-----:R-:W-:-:S04]  /*0c60*/  ISETP.NE.U32.AND P0, PT, R22, RZ, PT ;  /* 0x000000ff1600720c */ /* 0x001fc80003f05070 */
[----:B------:R-:W-:-:S13]  /*0c70*/  ISETP.NE.AND.EX P0, PT, R23, RZ, PT, P0 ;  /* 0x000000ff1700720c */ /* 0x000fda0003f05300 */
[----:B-12---:R-:W-:Y:S05]  /*0c80*/  @!P0 BRA `(.L_x_10) ;  /* 0x0000000000288947 */ /* 0x006fea0003800000 */
[----:B------:R-:W0:Y:S02]  /*0c90*/  LDC R7, c[0x0][0x634] ;  /* 0x00018d00ff077b82 */ /* 0x000e240000000800 */
[----:B0-----:R-:W-:-:S05]  /*0ca0*/  IADD3 R7, P0, R2, R7, RZ ;  /* 0x0000000702077210 */ /* 0x001fca0007f1e0ff */
[----:B------:R-:W-:-:S04]  /*0cb0*/  IMAD.X R19, RZ, RZ, R3, P0 ;  /* 0x000000ffff137224 */ /* 0x000fc800000e0603 */
[----:B------:R-:W-:-:S04]  /*0cc0*/  IMAD.WIDE.U32 R8, R19, R22, RZ ;  /* 0x0000001613087225 */ /* 0x000fc800078e00ff */
[----:B------:R-:W-:-:S04]  /*0cd0*/  IMAD.WIDE.U32 R14, P0, R7, R23, R8 ;  /* 0x00000017070e7225 */ /* 0x000fc80007800008 */
[----:B------:R-:W-:-:S04]  /*0ce0*/  IMAD.WIDE.U32 R8, R7, R22, RZ ;  /* 0x0000001607087225 */ /* 0x000fc800078e00ff */
[----:B------:R-:W-:Y:S01]  /*0cf0*/  IMAD.X R17, RZ, RZ, RZ, P0 ;  /* 0x000000ffff117224 */ /* 0x000fe200000e06ff */
[----:B------:R-:W-:Y:S01]  /*0d00*/  IADD3 RZ, P0, R9, R14, RZ ;  /* 0x0000000e09ff7210 */ /* 0x000fe20007f1e0ff */
[----:B------:R-:W-:-:S04]  /*0d10*/  IMAD.MOV.U32 R16, RZ, RZ, R15 ;  /* 0x000000ffff107224 */ /* 0x000fc800078e000f */
[----:B------:R-:W-:-:S08]  /*0d20*/  IMAD.WIDE.U32.X R8, R19, R23, R16, P0 ;  /* 0x0000001713087225 */ /* 0x000fd000000e0410 */
.L_x_10:
[----:B------:R-:W0:Y:S01]  /*0d30*/  LDC.64 R22, c[0x0][0x640] ;  /* 0x00019000ff167b82 */ /* 0x000e220000000a00 */
[--C-:B------:R-:W-:Y:S01]  /*0d40*/  SHF.R.U64 R27, R8, R18, R9.reuse ;  /* 0x00000012081b7219 */ /* 0x100fe20000001209 */
[----:B------:R-:W-:Y:S01]  /*0d50*/  IMAD R29, R13, R20, R10 ;  /* 0x000000140d1d7224 */ /* 0x000fe200078e020a */
[----:B------:R-:W-:Y:S02]  /*0d60*/  SHF.R.U32.HI R7, RZ, R18, R9 ;  /* 0x00000012ff077219 */ /* 0x000fe40000011609 */
[----:B------:R-:W-:-:S03]  /*0d70*/  IADD3 R11, P0, RZ, -R27, RZ ;  /* 0x8000001bff0b7210 */ /* 0x000fc60007f1e0ff */
[----:B------:R-:W1:Y:S02]  /*0d80*/  LDC R16, c[0x0][0x618] ;  /* 0x00018600ff107b82 */ /* 0x000e640000000800 */
[----:B------:R-:W-:Y:S02]  /*0d90*/  IMAD.X R7, RZ, RZ, ~R7, P0 ;  /* 0x000000ffff077224 */ /* 0x000fe400000e0e07 */
[----:B------:R-:W-:-:S04]  /*0da0*/  IMAD.WIDE.U32 R8, R11, R24, R2 ;  /* 0x000000180b087225 */ /* 0x000fc800078e0002 */
[----:B------:R-:W2:Y:S01]  /*0db0*/  LDC R15, c[0x0][0x608] ;  /* 0x00018200ff0f7b82 */ /* 0x000ea20000000800 */
[----:B------:R-:W-:-:S04]  /*0dc0*/  IMAD R14, R7, R24, RZ ;  /* 0x00000018070e7224 */ /* 0x000fc800078e02ff */
[----:B------:R-:W-:Y:S02]  /*0dd0*/  IMAD R7, R11, R25, R14 ;  /* 0x000000190b077224 */ /* 0x000fe400078e020e */
[----:B------:R-:W-:Y:S01]  /*0de0*/  IMAD.MOV.U32 R14, RZ, RZ, -0x1 ;  /* 0xffffffffff0e7424 */ /* 0x000fe200078e00ff */
[----:B------:R-:W3:Y:S01]  /*0df0*/  LDC R21, c[0x0][0x658] ;  /* 0x00019600ff157b82 */ /* 0x000ee20000000800 */
[----:B------:R-:W-:Y:S01]  /*0e00*/  IMAD.IADD R7, R9, 0x1, R7 ;  /* 0x0000000109077824 */ /* 0x000fe200078e0207 */
[----:B0-----:R-:W-:-:S04]  /*0e10*/  ISETP.NE.U32.AND P0, PT, R22, RZ, PT ;  /* 0x000000ff1600720c */ /* 0x001fc80003f05070 */
[----:B------:R-:W-:Y:S02]  /*0e20*/  ISETP.NE.AND.EX P0, PT, R23, RZ, PT, P0 ;  /* 0x000000ff1700720c */ /* 0x000fe40003f05300 */
[----:B------:R-:W0:Y:S01]  /*0e30*/  LDC R18, c[0x0][0x600] ;  /* 0x00018000ff127b82 */ /* 0x000e220000000800 */
[-CC-:B-1----:R-:W-:Y:S02]  /*0e40*/  SHF.R.U64 R19, R8, R16.reuse, R7.reuse ;  /* 0x0000001008137219 */ /* 0x182fe40000001207 */
[----:B------:R-:W-:Y:S01]  /*0e50*/  SHF.R.U32.HI R8, RZ, R16, R7 ;  /* 0x00000010ff087219 */ /* 0x000fe20000011607 */
[----:B------:R-:W-:-:S04]  /*0e60*/  IMAD.MOV.U32 R16, RZ, RZ, 0x1 ;  /* 0x00000001ff107424 */ /* 0x000fc800078e00ff */
[----:B------:R-:W1:Y:S01]  /*0e70*/  LDC R24, c[0x0][0x648] ;  /* 0x00019200ff187b82 */ /* 0x000e620000000800 */
[-CC-:B--2---:R-:W-:Y:S02]  /*0e80*/  SHF.R.U64 R28, R19, R15.reuse, R8.reuse ;  /* 0x0000000f131c7219 */ /* 0x184fe40000001208 */
[----:B------:R-:W-:-:S05]  /*0e90*/  SHF.R.U32.HI R8, RZ, R15, R8 ;  /* 0x0000000fff087219 */ /* 0x000fca0000011608 */
[----:B------:R-:W2:Y:S01]  /*0ea0*/  LDC R26, c[0x0][0x638] ;  /* 0x00018e00ff1a7b82 */ /* 0x000ea20000000800 */
[-CC-:B---3--:R-:W-:Y:S02]  /*0eb0*/  SHF.R.U64 R20, R28, R21.reuse, R8.reuse ;  /* 0x000000151c147219 */ /* 0x188fe40000001208 */
[-C--:B------:R-:W-:Y:S02]  /*0ec0*/  SHF.L.U32 R7, R14, R21.reuse, RZ ;  /* 0x000000150e077219 */ /* 0x080fe400000006ff */
[----:B------:R-:W-:Y:S01]  /*0ed0*/  SHF.R.U32.HI R9, RZ, R21, R8 ;  /* 0x00000015ff097219 */ /* 0x000fe20000011608 */
[----:B------:R-:W-:Y:S01]  /*0ee0*/  IMAD.MOV.U32 R8, RZ, RZ, R20 ;  /* 0x000000ffff087224 */ /* 0x000fe200078e0014 */
[----:B------:R-:W-:Y:S01]  /*0ef0*/  LOP3.LUT R13, RZ, R7, RZ, 0x33, !PT ;  /* 0x00000007ff0d7212 */ /* 0x000fe200078e33ff */
[----:B------:R-:W3:Y:S01]  /*0f00*/  LDC R25, c[0x0][0x610] ;  /* 0x00018400ff197b82 */ /* 0x000ee20000000800 */
[----:B------:R-:W-:Y:S05]  /*0f10*/  @!P0 BRA `(.L_x_11) ;  /* 0x0000000000288947 */ /* 0x000fea0003800000 */
[----:B------:R-:W4:Y:S02]  /*0f20*/  LDC R7, c[0x0][0x64c] ;  /* 0x00019300ff077b82 */ /* 0x000f240000000800 */
[----:B----4-:R-:W-:-:S05]  /*0f30*/  IADD3 R7, P0, R20, R7, RZ ;  /* 0x0000000714077210 */ /* 0x010fca0007f1e0ff */
        /* <DEDUP_REMOVED lines=8> */
.L_x_11:
[----:B-1----:R-:W-:Y:S01]  /*0fc0*/  SHF.R.U64 R9, R8, R24, R9 ;  /* 0x0000001808097219 */ /* 0x002fe20000001209 */
[----:B0-----:R-:W-:Y:S01]  /*0fd0*/  VIADD R10, R18, 0xffffffff ;  /* 0xffffffff120a7836 */ /* 0x001fe20000000000 */
[----:B------:R-:W-:Y:S01]  /*0fe0*/  SHF.L.U32 R7, R16, R21, RZ ;  /* 0x0000001510077219 */ /* 0x000fe200000006ff */
[----:B------:R-:W-:Y:S01]  /*0ff0*/  IMAD.MOV.U32 R14, RZ, RZ, 0x1 ;  /* 0x00000001ff0e7424 */ /* 0x000fe200078e00ff */
[----:B------:R-:W-:Y:S01]  /*1000*/  LOP3.LUT R8, R28, R13, RZ, 0xc0, !PT ;  /* 0x0000000d1c087212 */ /* 0x000fe200078ec0ff */
[----:B------:R-:W-:Y:S01]  /*1010*/  IMAD.MOV R11, RZ, RZ, -R9 ;  /* 0x000000ffff0b7224 */ /* 0x000fe200078e0a09 */
[----:B------:R-:W-:Y:S02]  /*1020*/  SEL R12, R12, R29, !P3 ;  /* 0x0000001d0c0c7207 */ /* 0x000fe40005800000 */
[----:B------:R-:W-:Y:S01]  /*1030*/  LOP3.LUT R10, R19, R10, RZ, 0xc0, !PT ;  /* 0x0000000a130a7212 */ /* 0x000fe200078ec0ff */
[----:B------:R-:W-:Y:S02]  /*1040*/  IMAD R9, R7, R9, R8 ;  /* 0x0000000907097224 */ /* 0x000fe400078e0208 */
[----:B--2---:R-:W-:-:S02]  /*1050*/  IMAD R7, R11, R26, R20 ;  /* 0x0000001a0b077224 */ /* 0x004fc400078e0214 */
[----:B---3--:R-:W-:Y:S02]  /*1060*/  IMAD R12, R9, R25, R12 ;  /* 0x00000019090c7224 */ /* 0x008fe400078e020c */
[----:B------:R-:W-:-:S05]  /*1070*/  IMAD R7, R7, R18, R10 ;  /* 0x0000001207077224 */ /* 0x000fca00078e020a */
[----:B------:R-:W-:Y:S02]  /*1080*/  SEL R8, R7, R12, !P3 ;  /* 0x0000000c07087207 */ /* 0x000fe40005800000 */
[----:B------:R-:W-:Y:S01]  /*1090*/  SEL R9, R12, R7, !P3 ;  /* 0x000000070c097207 */ /* 0x000fe20005800000 */
[----:B------:R-:W-:-:S07]  /*10a0*/  IMAD.MOV.U32 R7, RZ, RZ, R27 ;  /* 0x000000ffff077224 */ /* 0x000fce00078e001b */
.L_x_9:
[----:B------:R-:W-:-:S08]  /*10b0*/  NOP ;  /* 0x0000000000007918 */ /* 0x000fd00000000000 */
[----:B------:R-:W0:Y:S02]  /*10c0*/  USETMAXREG.TRY_ALLOC.CTAPOOL UP0, 0xe8 ;  /* 0x000000e8000079c8 */ /* 0x000e240008000600 */
[----:B0-----:R-:W-:-:S13]  /*10d0*/  PLOP3.LUT P0, PT, PT, PT, UP0, 0x80, 0x0 ;  /* 0x000000000000781c */ /* 0x001fda0003f0f008 */
[----:B------:R-:W-:Y:S05]  /*10e0*/  @!P0 BRA `(.L_x_9) ;  /* 0xfffffffc00f08947 */ /* 0x000fea000383ffff */
[----:B------:R-:W-:Y:S01]  /*10f0*/  ULDC.64 UR4, c[0x0][0x598] ;  /* 0x0001660000047ab9 */ /* 0x000fe20000000a00 */
[----:B------:R-:W-:Y:S01]  /*1100*/  ULDC.64 UR16, c[0x0][0x208] ;  /* 0x0000820000107ab9 */ /* 0x000fe20000000a00 */
[----:B------:R-:W-:-:S04]  /*1110*/  ISETP.NE.U32.AND P0, PT, RZ, UR4, PT ;  /* 0x00000004ff007c0c */ /* 0x000fc8000bf05070 */
[----:B------:R-:W-:-:S13]  /*1120*/  ISETP.NE.AND.EX P0, PT, RZ, UR5, PT, P0 ;  /* 0x00000005ff007c0c */ /* 0x000fda000bf05300 */
[----:B------:R-:W-:Y:S05]  /*1130*/  @!P0 BRA `(.L_x_12) ;  /* 0x00000000001c8947 */ /* 0x000fea0003800000 */
[----:B------:R-:W0:Y:S02]  /*1140*/  LDC.64 R10, c[0x0][0x598] ;  /* 0x00016600ff0a7b82 */ /* 0x000e240000000a00 */
[----:B0-----:R-:W2:Y:S02]  /*1150*/  LDG.E.64 R10, desc[UR16][R10.64] ;  /* 0x000000100a0a7981 */ /* 0x001ea4000c1e1b00 */
[----:B--2---:R-:W-:-:S04]  /*1160*/  ISETP.NE.U32.AND P0, PT, R10, RZ, PT ;  /* 0x000000ff0a00720c */ /* 0x004fc80003f05070 */
[----:B------:R-:W-:-:S13]  /*1170*/  ISETP.NE.AND.EX P0, PT, R11, RZ, PT, P0 ;  /* 0x000000ff0b00720c */ /* 0x000fda0003f05300 */
[----:B------:R-:W-:Y:S05]  /*1180*/  @!P0 BRA `(.L_x_12) ;  /* 0x0000000000088947 */ /* 0x000fea0003800000 */
[----:B------:R0:W5:Y:S01]  /*1190*/  LD.E R211, desc[UR16][R10.64] ;  /* 0x000000100ad37980 */ /* 0x000162000c101900 */
[----:B------:R-:W-:Y:S05]  /*11a0*/  BRA `(.L_x_13) ;  /* 0x0000000000207947 */ /* 0x000fea0003800000 */
.L_x_12:
[----:B------:R-:W-:Y:S02]  /*11b0*/  ULDC.64 UR4, c[0x0][0x588] ;  /* 0x0001620000047ab9 */ /* 0x000fe40000000a00 */
[----:B------:R-:W-:-:S04]  /*11c0*/  ISETP.NE.U32.AND P0, PT, RZ, UR4, PT ;  /* 0x00000004ff007c0c */ /* 0x000fc8000bf05070 */
[----:B------:R-:W-:-:S13]  /*11d0*/  ISETP.NE.AND.EX P0, PT, RZ, UR5, PT, P0 ;  /* 0x00000005ff007c0c */ /* 0x000fda000bf05300 */
[----:B------:R-:W-:Y:S05]  /*11e0*/  @!P0 BRA `(.L_x_14) ;  /* 0x00000000000c8947 */ /* 0x000fea0003800000 */
[----:B------:R-:W0:Y:S02]  /*11f0*/  LDC.64 R10, c[0x0][0x588] ;  /* 0x00016200ff0a7b82 */ /* 0x000e240000000a00 */
[----:B0-----:R1:W5:Y:S01]  /*1200*/  LDG.E R211, desc[UR16][R10.64] ;  /* 0x000000100ad37981 */ /* 0x001362000c1e1900 */
[----:B------:R-:W-:Y:S05]  /*1210*/  BRA `(.L_x_13) ;  /* 0x0000000000047947 */ /* 0x000fea0003800000 */
.L_x_14:
[----:B------:R-:W2:Y:S02]  /*1220*/  LDC R211, c[0x0][0x580] ;  /* 0x00016000ffd37b82 */ /* 0x000ea40000000800 */
.L_x_13:
[----:B------:R-:W-:Y:S02]  /*1230*/  ULDC.64 UR4, c[0x0][0x5a0] ;  /* 0x0001680000047ab9 */ /* 0x000fe40000000a00 */
[----:B------:R-:W-:-:S04]  /*1240*/  ISETP.NE.U32.AND P0, PT, RZ, UR4, PT ;  /* 0x00000004ff007c0c */ /* 0x000fc8000bf05070 */
[----:B------:R-:W-:-:S13]  /*1250*/  ISETP.NE.AND.EX P0, PT, RZ, UR5, PT, P0 ;  /* 0x00000005ff007c0c */ /* 0x000fda000bf05300 */
[----:B------:R-:W-:Y:S05]  /*1260*/  @!P0 BRA `(.L_x_15) ;  /* 0x00000000001c8947 */ /* 0x000fea0003800000 */
[----:B01----:R-:W0:Y:S02]  /*1270*/  LDC.64 R10, c[0x0][0x5a0] ;  /* 0x00016800ff0a7b82 */ /* 0x003e240000000a00 */
[----:B0-----:R-:W3:Y:S02]  /*1280*/  LDG.E.64 R10, desc[UR16][R10.64] ;  /* 0x000000100a0a7981 */ /* 0x001ee4000c1e1b00 */
[----:B---3--:R-:W-:-:S04]  /*1290*/  ISETP.NE.U32.AND P0, PT, R10, RZ, PT ;  /* 0x000000ff0a00720c */ /* 0x008fc80003f05070 */
[----:B------:R-:W-:-:S13]  /*12a0*/  ISETP.NE.AND.EX P0, PT, R11, RZ, PT, P0 ;  /* 0x000000ff0b00720c */ /* 0x000fda0003f05300 */
[----:B------:R-:W-:Y:S05]  /*12b0*/  @!P0 BRA `(.L_x_15) ;  /* 0x0000000000088947 */ /* 0x000fea0003800000 */
[----:B------:R0:W5:Y:S01]  /*12c0*/  LD.E R210, desc[UR16][R10.64] ;  /* 0x000000100ad27980 */ /* 0x000162000c101900 */
[----:B------:R-:W-:Y:S05]  /*12d0*/  BRA `(.L_x_16) ;  /* 0x0000000000207947 */ /* 0x000fea0003800000 */
.L_x_15:
[----:B------:R-:W-:Y:S02]  /*12e0*/  ULDC.64 UR4, c[0x0][0x590] ;  /* 0x0001640000047ab9 */ /* 0x000fe40000000a00 */
[----:B------:R-:W-:-:S04]  /*12f0*/  ISETP.NE.U32.AND P0, PT, RZ, UR4, PT ;  /* 0x00000004ff007c0c */ /* 0x000fc8000bf05070 */
[----:B------:R-:W-:-:S13]  /*1300*/  ISETP.NE.AND.EX P0, PT, RZ, UR5, PT, P0 ;  /* 0x00000005ff007c0c */ /* 0x000fda000bf05300 */
[----:B------:R-:W-:Y:S05]  /*1310*/  @!P0 BRA `(.L_x_17) ;  /* 0x00000000000c8947 */ /* 0x000fea0003800000 */
[----:B01----:R-:W0:Y:S02]  /*1320*/  LDC.64 R10, c[0x0][0x590] ;  /* 0x00016400ff0a7b82 */ /* 0x003e240000000a00 */
[----:B0-----:R1:W5:Y:S01]  /*1330*/  LDG.E R210, desc[UR16][R10.64] ;  /* 0x000000100ad27981 */ /* 0x001362000c1e1900 */
[----:B------:R-:W-:Y:S05]  /*1340*/  BRA `(.L_x_16) ;  /* 0x0000000000047947 */ /* 0x000fea0003800000 */
.L_x_17:
[----:B------:R-:W3:Y:S02]  /*1350*/  LDC R210, c[0x0][0x584] ;  /* 0x00016100ffd27b82 */ /* 0x000ee40000000800 */
.L_x_16:
[----:B------:R-:W-:-:S13]  /*1360*/  LOP3.LUT P0, RZ, R14, 0xff, RZ, 0xc0, !PT ;  /* 0x000000ff0eff7812 */ /* 0x000fda000780c0ff */
[----:B------:R-:W-:Y:S05]  /*1370*/  @!P0 EXIT ;  /* 0x000000000000894d */ /* 0x000fea0003800000 */
[----:B------:R-:W-:Y:S01]  /*1380*/  ULDC UR4, c[0x0][0x28c] ;  /* 0x0000a30000047ab9 */ /* 0x000fe20000000800 */
[----:B------:R-:W-:Y:S01]  /*1390*/  LOP3.LUT R214, R4, 0x1, RZ, 0xfc, !PT ;  /* 0x0000000104d67812 */ /* 0x000fe200078efcff */
[----:B------:R-:W-:-:S04]  /*13a0*/  UIADD3 UR4, UR4, 0x1f, URZ ;  /* 0x0000001f04047890 */ /* 0x000fc8000fffe03f */
[----:B------:R-:W-:-:S04]  /*13b0*/  USHF.R.S32.HI UR5, URZ, 0x1f, UR4 ;  /* 0x0000001f3f057899 */ /* 0x000fc80008011404 */
[----:B------:R-:W-:-:S03]  /*13c0*/  ULEA.HI UR5, UR5, UR4, URZ, 0x5 ;  /* 0x0000000405057291 */ /* 0x000fc6000f8f283f */
[----:B------:R-:W-:Y:S01]  /*13d0*/  UMOV UR4, URZ ;  /* 0x0000003f00047c82 */ /* 0x000fe20008000000 */
[----:B------:R-:W-:-:S03]  /*13e0*/  USHF.R.S32.HI UR9, URZ, 0x5, UR5 ;  /* 0x000000053f097899 */ /* 0x000fc60008011405 */
[----:B------:R-:W-:-:S09]  /*13f0*/  UMOV UR5, URZ ;  /* 0x0000003f00057c82 */ /* 0x000fd20008000000 */
.L_x_236:
[----:B01----:R-:W-:Y:S01]  /*1400*/  LOP3.LUT R10, R0, 0x80, RZ, 0xc0, !PT ;  /* 0x00000080000a7812 */ /* 0x003fe200078ec0ff */
[----:B------:R-:W0:Y:S01]  /*1410*/  S2UR UR13, SR_CgaCtaId ;  /* 0x00000000000d79c3 */ /* 0x000e220000008800 */
[----:B------:R-:W-:Y:S01]  /*1420*/  UMOV UR12, 0x400 ;  /* 0x00000400000c7882 */ /* 0x000fe20000000000 */
[----:B------:R-:W-:Y:S01]  /*1430*/  UMOV UR6, URZ ;  /* 0x0000003f00067c82 */ /* 0x000fe20008000000 */
[----:B------:R-:W-:Y:S01]  /*1440*/  SHF.R.U32.HI R10, RZ, 0x7, R10 ;  /* 0x00000007ff0a7819 */ /* 0x000fe2000001160a */
[----:B------:R-:W-:Y:S01]  /*1450*/  UMOV UR7, URZ ;  /* 0x0000003f00077c82 */ /* 0x000fe20008000000 */
[----:B------:R-:W-:Y:S01]  /*1460*/  UMOV UR18, UR5 ;  /* 0x0000000500127c82 */ /* 0x000fe20008000000 */
[----:B------:R-:W-:Y:S02]  /*1470*/  CS2R R208, SRZ ;  /* 0x0000000000d07805 */ /* 0x000fe4000001ff00 */
[----:B------:R-:W-:Y:S01]  /*1480*/  CS2R R206, SRZ ;  /* 0x0000000000ce7805 */ /* 0x000fe2000001ff00 */
[----:B------:R-:W1:Y:S01]  /*1490*/  LDC R11, c[0x0][0x28c] ;  /* 0x0000a300ff0b7b82 */ /* 0x000e620000000800 */
[----:B----4-:R-:W4:Y:S01]  /*14a0*/  SHFL.IDX PT, R10, R10, RZ, 0x1f ;  /* 0x00001fff0a0a7589 */ /* 0x010f2200000e0000 */
[----:B------:R-:W-:-:S02]  /*14b0*/  CS2R R204, SRZ ;  /* 0x0000000000cc7805 */ /* 0x000fc4000001ff00 */
[----:B------:R-:W-:Y:S02]  /*14c0*/  CS2R R202, SRZ ;  /* 0x0000000000ca7805 */ /* 0x000fe4000001ff00 */
[----:B------:R-:W-:Y:S02]  /*14d0*/  CS2R R200, SRZ ;  /* 0x0000000000c87805 */ /* 0x000fe4000001ff00 */
[----:B------:R-:W-:Y:S02]  /*14e0*/  CS2R R198, SRZ ;  /* 0x0000000000c67805 */ /* 0x000fe4000001ff00 */
[----:B------:R-:W-:Y:S02]  /*14f0*/  CS2R R196, SRZ ;  /* 0x0000000000c47805 */ /* 0x000fe4000001ff00 */
[----:B------:R-:W-:Y:S02]  /*1500*/  CS2R R194, SRZ ;  /* 0x0000000000c27805 */ /* 0x000fe4000001ff00 */
        /* <DEDUP_REMOVED lines=16> */
[----:B-1----:R-:W-:Y:S02]  /*1610*/  ISETP.GE.AND P0, PT, R11, 0x1, PT ;  /* 0x000000010b00780c */ /* 0x002fe40003f06270 */
[----:B------:R-:W-:Y:S02]  /*1620*/  CS2R R160, SRZ ;  /* 0x0000000000a07805 */ /* 0x000fe4000001ff00 */
[----:B----4-:R-:W-:-:S02]  /*1630*/  R2UR UR8, R10 ;  /* 0x000000000a0872ca */ /* 0x010fc400000e0000 */
        /* <DEDUP_REMOVED lines=11> */
[----:B------:R-:W-:Y:S01]  /*16f0*/  CS2R R136, SRZ ;  /* 0x0000000000887805 */ /* 0x000fe2000001ff00 */
[----:B------:R-:W-:Y:S01]  /*1700*/  ULEA.HI UR10, UR8, UR8, URZ, 0x1 ;  /* 0x00000008080a7291 */ /* 0x000fe2000f8f083f */
[----:B------:R-:W-:-:S02]  /*1710*/  CS2R R134, SRZ ;  /* 0x0000000000867805 */ /* 0x000fc4000001ff00 */
[----:B------:R-:W-:Y:S02]  /*1720*/  CS2R R132, SRZ ;  /* 0x0000000000847805 */ /* 0x000fe4000001ff00 */
[----:B------:R-:W-:Y:S01]  /*1730*/  CS2R R130, SRZ ;  /* 0x0000000000827805 */ /* 0x000fe2000001ff00 */
[----:B------:R-:W-:Y:S01]  /*1740*/  ULOP3.LUT UR11, UR10, 0x1ffffe, URZ, 0xc0, !UPT ;  /* 0x001ffffe0a0b7892 */ /* 0x000fe2000f8ec03f */
[----:B------:R-:W-:Y:S01]  /*1750*/  CS2R R128, SRZ ;  /* 0x0000000000807805 */ /* 0x000fe2000001ff00 */
[----:B0-----:R-:W-:Y:S01]  /*1760*/  ULEA UR10, UR13, UR12, 0x18 ;  /* 0x0000000c0d0a7291 */ /* 0x001fe2000f8ec03f */
[----:B------:R-:W-:Y:S01]  /*1770*/  CS2R R126, SRZ ;  /* 0x00000000007e7805 */ /* 0x000fe2000001ff00 */
[----:B------:R-:W-:Y:S01]  /*1780*/  UIADD3 UR11, UR8, -UR11, URZ ;  /* 0x8000000b080b7290 */ /* 0x000fe2000fffe03f */
[----:B------:R-:W-:Y:S02]  /*1790*/  CS2R R124, SRZ ;  /* 0x00000000007c7805 */ /* 0x000fe4000001ff00 */
[----:B------:R-:W-:Y:S01]  /*17a0*/  CS2R R122, SRZ ;  /* 0x00000000007a7805 */ /* 0x000fe2000001ff00 */
[----:B------:R-:W-:Y:S01]  /*17b0*/  UMOV UR8, URZ ;  /* 0x0000003f00087c82 */ /* 0x000fe20008000000 */
[----:B------:R-:W-:Y:S01]  /*17c0*/  ULEA UR11, UR11, UR10, 0xb ;  /* 0x0000000a0b0b7291 */ /* 0x000fe2000f8e583f */
[----:B------:R-:W-:-:S02]  /*17d0*/  CS2R R120, SRZ ;  /* 0x0000000000787805 */ /* 0x000fc4000001ff00 */
[----:B------:R-:W-:Y:S02]  /*17e0*/  CS2R R22, SRZ ;  /* 0x0000000000167805 */ /* 0x000fe4000001ff00 */
[----:B------:R-:W-:Y:S01]  /*17f0*/  CS2R R20, SRZ ;  /* 0x0000000000147805 */ /* 0x000fe2000001ff00 */
[----:B------:R-:W-:Y:S01]  /*1800*/  UIADD3 UR11, UR11, 0x200, URZ ;  /* 0x000002000b0b7890 */ /* 0x000fe2000fffe03f */
[----:B------:R-:W-:Y:S01]  /*1810*/  CS2R R212, SRZ ;  /* 0x0000000000d47805 */ /* 0x000fe2000001ff00 */
[----:B------:R-:W-:Y:S01]  /*1820*/  IMAD.U32 R14, RZ, RZ, UR4 ;  /* 0x00000004ff0e7e24 */ /* 0x000fe2000f8e00ff */
[----:B------:R-:W-:Y:S01]  /*1830*/  CS2R R72, SRZ ;  /* 0x0000000000487805 */ /* 0x000fe2000001ff00 */
[----:B------:R-:W-:Y:S01]  /*1840*/  USHF.R.U32.HI UR11, URZ, 0x4, UR11 ;  /* 0x000000043f0b7899 */ /* 0x000fe2000801160b */
[----:B------:R-:W-:Y:S02]  /*1850*/  CS2R R74, SRZ ;  /* 0x00000000004a7805 */ /* 0x000fe4000001ff00 */
[----:B------:R-:W-:-:S02]  /*1860*/  CS2R R76, SRZ ;  /* 0x00000000004c7805 */ /* 0x000fc4000001ff00 */
[----:B------:R-:W-:Y:S01]  /*1870*/  CS2R R78, SRZ ;  /* 0x00000000004e7805 */ /* 0x000fe2000001ff00 */
[----:B------:R-:W-:Y:S01]  /*1880*/  ULOP3.LUT UR11, UR11, 0x3fff, URZ, 0xc0, !UPT ;  /* 0x00003fff0b0b7892 */ /* 0x000fe2000f8ec03f */
        /* <DEDUP_REMOVED lines=21> */
[----:B---3--:R-:W-:Y:S02]  /*19e0*/  CS2R R26, SRZ ;  /* 0x00000000001a7805 */ /* 0x008fe4000001ff00 */
        /* <DEDUP_REMOVED lines=21> */
[----:B------:R-:W-:Y:S01]  /*1b40*/  CS2R R70, SRZ ;  /* 0x0000000000467805 */ /* 0x000fe2000001ff00 */
[----:B------:R-:W-:Y:S06]  /*1b50*/  @!P0 BRA `(.L_x_18) ;  /* 0x0000000800e88947 */ /* 0x000fec0003800000 */
[----:B------:R-:W-:-:S13]  /*1b60*/  ISETP.NE.AND P1, PT, R214, 0x3, PT ;  /* 0x00000003d600780c */ /* 0x000fda0003f25270 */
[----:B------:R-:W-:Y:S05]  /*1b70*/  @!P1 BRA `(.L_x_19) ;  /* 0x0000000000049947 */ /* 0x000fea0003800000 */
[----:B------:R-:W-:Y:S01]  /*1b80*/  BPT.TRAP 0x1 ;  /* 0x000000040000795c */ /* 0x000fe20000300000 */
.L_x_19:
[----:B------:R-:W-:Y:S01]  /*1b90*/  ULEA UR7, UR5, UR10, 0x3 ;  /* 0x0000000a05077291 */ /* 0x000fe2000f8e183f */
[----:B------:R-:W-:-:S05]  /*1ba0*/  IMAD.U32 R10, RZ, RZ, UR4 ;  /* 0x00000004ff0a7e24 */ /* 0x000fca000f8e00ff */
[----:B------:R-:W-:-:S04]  /*1bb0*/  SHF.L.U32 R10, R10, 0x1f, RZ ;  /* 0x0000001f0a0a7819 */ /* 0x000fc800000006ff */
[----:B------:R0:W1:Y:S01]  /*1bc0*/  SYNCS.PHASECHK.TRANS64.TRYWAIT P0, [UR7], R10 ;  /* 0x0000000aff0075a7 */ /* 0x0000620008000147 */
[----:B------:R-:W-:Y:S05]  /*1bd0*/  @!P1 BRA `(.L_x_20) ;  /* 0x0000000000049947 */ /* 0x000fea0003800000 */
[----:B------:R-:W-:Y:S01]  /*1be0*/  BPT.TRAP 0x1 ;  /* 0x000000040000795c */ /* 0x000fe20000300000 */
.L_x_20:
[----:B------:R-:W-:Y:S01]  /*1bf0*/  UMOV UR6, 0x1 ;  /* 0x0000000100067882 */ /* 0x000fe20000000000 */
[----:B------:R-:W-:Y:S01]  /*1c00*/  IMAD.MOV.U32 R208, RZ, RZ, RZ ;  /* 0x000000ffffd07224 */ /* 0x000fe200078e00ff */
[----:B-1----:R-:W-:Y:S06]  /*1c10*/  @P0 BRA `(.L_x_21) ;  /* 0x0000000000080947 */ /* 0x002fec0003800000 */
[----:B------:R-:W1:Y:S02]  /*1c20*/  SYNCS.PHASECHK.TRANS64.TRYWAIT P0, [UR7], R10 ;  /* 0x0000000aff0075a7 */ /* 0x000e640008000147 */
[----:B-1----:R-:W-:Y:S05]  /*1c30*/  @!P0 BRA `(.L_x_22) ;  /* 0x000000ac00b08947 */ /* 0x002fea0003800000 */
.L_x_21:
[----:B------:R-:W-:Y:S01]  /*1c40*/  UIADD3 UR7, UR10, 0x28200, URZ ;  /* 0x000282000a077890 */ /* 0x000fe2000fffe03f */
[----:B------:R-:W-:Y:S01]  /*1c50*/  WARPGROUP.ARRIVE ;  /* 0x00000000000079c5 */ /* 0x000fe20000000000 */
[----:B------:R-:W-:Y:S01]  /*1c60*/  ULOP3.LUT UR12, UR11, 0x10000, URZ, 0xfc, !UPT ;  /* 0x000100000b0c7892 */ /* 0x000fe2000f8efc3f */
[----:B------:R-:W-:Y:S01]  /*1c70*/  IMAD.MOV.U32 R209, RZ, RZ, RZ ;  /* 0x000000ffffd17224 */ /* 0x000fe200078e00ff */
[----:B------:R-:W-:Y:S01]  /*1c80*/  USHF.R.U32.HI UR7, URZ, 0x4, UR7 ;  /* 0x000000043f077899 */ /* 0x000fe20008011607 */
[----:B------:R-:W-:Y:S01]  /*1c90*/  CS2R R206, SRZ ;  /* 0x0000000000ce7805 */ /* 0x000fe2000001ff00 */
[----:B------:R-:W-:Y:S01]  /*1ca0*/  ULEA UR12, UR5, UR12, 0x9 ;  /* 0x0000000c050c7291 */ /* 0x000fe2000f8e483f */
[----:B------:R-:W-:Y:S01]  /*1cb0*/  CS2R R204, SRZ ;  /* 0x0000000000cc7805 */ /* 0x000fe2000001ff00 */
[----:B------:R-:W-:Y:S01]  /*1cc0*/  ULOP3.LUT UR7, UR7, 0x3fff, URZ, 0xc0, !UPT ;  /* 0x00003fff07077892 */ /* 0x000fe2000f8ec03f */
[----:B------:R-:W-:Y:S01]  /*1cd0*/  CS2R R202, SRZ ;  /* 0x0000000000ca7805 */ /* 0x000fe2000001ff00 */
[----:B------:R-:W-:Y:S01]  /*1ce0*/  UMOV UR13, 0xc0000010 ;  /* 0xc0000010000d7882 */ /* 0x000fe20000000000 */
[----:B------:R-:W-:Y:S01]  /*1cf0*/  UMOV UR15, 0xc0000010 ;  /* 0xc0000010000f7882 */ /* 0x000fe20000000000 */
[----:B------:R-:W-:Y:S01]  /*1d00*/  ULOP3.LUT UR7, UR7, 0x10000, URZ, 0xfc, !UPT ;  /* 0x0001000007077892 */ /* 0x000fe2000f8efc3f */
[----:B------:R-:W-:-:S02]  /*1d10*/  CS2R R200, SRZ ;  /* 0x0000000000c87805 */ /* 0x000fc4000001ff00 */
[----:B------:R-:W-:Y:S02]  /*1d20*/  CS2R R198, SRZ ;  /* 0x0000000000c67805 */ /* 0x000fe4000001ff00 */
[----:B------:R-:W-:Y:S01]  /*1d30*/  CS2R R196, SRZ ;  /* 0x0000000000c47805 */ /* 0x000fe2000001ff00 */
[----:B------:R-:W-:Y:S01]  /*1d40*/  UIMAD UR14, UR5, 0xc0, UR7 ;  /* 0x000000c0050e78a4 */ /* 0x000fe2000f8e0207 */
[----:B------:R-:W-:Y:S02]  /*1d50*/  CS2R R194, SRZ ;  /* 0x0000000000c27805 */ /* 0x000fe4000001ff00 */
[----:B------:R-:W-:Y:S01]  /*1d60*/  CS2R R192, SRZ ;  /* 0x0000000000c07805 */ /* 0x000fe2000001ff00 */
[----:B------:R-:W-:Y:S01]  /*1d70*/  ULDC UR7, c[0x0][0x50c] ;  /* 0x0001430000077ab9 */ /* 0x000fe20000000800 */
[----:B------:R-:W-:Y:S01]  /*1d80*/  CS2R R190, SRZ ;  /* 0x0000000000be7805 */ /* 0x000fe2000001ff00 */
[----:B------:R-:W-:Y:S01]  /*1d90*/  UISETP.NE.AND UP0, UPT, UR7, 0x1, UPT ;  /* 0x000000010700788c */ /* 0x000fe2000bf05270 */
[----:B------:R-:W-:-:S02]  /*1da0*/  CS2R R188, SRZ ;  /* 0x0000000000bc7805 */ /* 0x000fc4000001ff00 */
[----:B------:R-:W-:Y:S02]  /*1db0*/  CS2R R186, SRZ ;  /* 0x0000000000ba7805 */ /* 0x000fe4000001ff00 */
[----:B------:R-:W-:Y:S01]  /*1dc0*/  CS2R R184, SRZ ;  /* 0x0000000000b87805 */ /* 0x000fe2000001ff00 */
[----:B------:R-:W-:Y:S01]  /*1dd0*/  USEL UR7, URZ, 0x1, UP0 ;  /* 0x000000013f077887 */ /* 0x000fe20008000000 */
[----:B------:R-:W-:Y:S01]  /*1de0*/  QGMMA.64x96x32.F32.E4M3.E4M3 R72, gdesc[UR12], RZ, !UPT ;  /* 0x016000000c4879f3 */ /* 0x000fe2000c7008ff */
[----:B------:R-:W-:Y:S01]  /*1df0*/  UIADD3 UR12, UR12, 0x100, URZ ;  /* 0x000001000c0c7890 */ /* 0x000fe2000fffe03f */
[----:B------:R-:W-:Y:S01]  /*1e00*/  CS2R R182, SRZ ;  /* 0x0000000000b67805 */ /* 0x000fe2000001ff00 */
[----:B------:R-:W-:Y:S01]  /*1e10*/  UMOV UR13, 0xc0000010 ;  /* 0xc0000010000d7882 */ /* 0x000fe20000000000 */
[----:B------:R-:W-:Y:S02]  /*1e20*/  CS2R R180, SRZ ;  /* 0x0000000000b47805 */ /* 0x000fe4000001ff00 */
[----:B------:R-:W-:-:S02]  /*1e30*/  ISETP.NE.AND P0, PT, RZ, UR7, PT ;  /* 0x00000007ff007c0c */ /* 0x000fc4000bf05270 */
[----:B------:R-:W-:Y:S02]  /*1e40*/  CS2R R178, SRZ ;  /* 0x0000000000b27805 */ /* 0x000fe4000001ff00 */
[----:B------:R-:W-:Y:S02]  /*1e50*/  CS2R R176, SRZ ;  /* 0x0000000000b07805 */ /* 0x000fe4000001ff00 */
[----:B------:R-:W-:Y:S02]  /*1e60*/  CS2R R174, SRZ ;  /* 0x0000000000ae7805 */ /* 0x000fe4000001ff00 */
[----:B------:R-:W-:Y:S01]  /*1e70*/  CS2R R172, SRZ ;  /* 0x0000000000ac7805 */ /* 0x000fe2000001ff00 */
[----:B------:R-:W-:Y:S01]  /*1e80*/  QGMMA.64x96x32.F32.E4M3.E4M3 R24, gdesc[UR12], RZ, !UPT, gsb0 ;  /* 0x016000000c1879f3 */ /* 0x000fe2000c0008ff */
        /* <DEDUP_REMOVED lines=30> */
[----:B------:R-:W-:Y:S02]  /*2070*/  WARPGROUP.DEPBAR.LE gsb0, 0x0 ;  /* 0x00008000000079c5 */ /* 0x000fe40000010000 */
[----:B------:R-:W-:-:S01]  /*2080*/  FADD R213, RZ, R72 ;  /* 0x00000048ffd57221 */ /* 0x000fc20000000000 */
[----:B------:R-:W-:Y:S01]  /*2090*/  FADD R212, RZ, R73 ;  /* 0x00000049ffd47221 */ /* 0x000fe20000000000 */
        /* <DEDUP_REMOVED lines=94> */
[----:B------:R-:W-:-:S06]  /*2680*/  UMOV UR6, URZ ;  /* 0x0000003f00067c82 */ /* 0x000fcc0008000000 */
.L_x_23:
[----:B------:R-:W-:-:S04]  /*2690*/  UIADD3 UR18, UR5, 0x1, URZ ;  /* 0x0000000105127890 */ /* 0x000fc8000fffe03f */
[----:B------:R-:W-:-:S04]  /*26a0*/  UISETP.NE.AND UP0, UPT, UR18, 0x14, UPT ;  /* 0x000000141200788c */ /* 0x000fc8000bf05270 */
[----:B------:R-:W-:Y:S02]  /*26b0*/  USEL UR8, URZ, 0x1, UP0 ;  /* 0x000000013f087887 */ /* 0x000fe40008000000 */
[----:B------:R-:W-:Y:S02]  /*26c0*/  USEL UR18, UR18, URZ, UP0 ;  /* 0x0000003f12127287 */ /* 0x000fe40008000000 */
[----:B------:R-:W-:-:S06]  /*26d0*/  ULOP3.LUT UR8, UR4, UR8, URZ, 0x3c, !UPT ;  /* 0x0000000804087292 */ /* 0x000fcc000f8e3c3f */
[----:B------:R-:W-:Y:S01]  /*26e0*/  IMAD.U32 R14, RZ, RZ, UR8 ;  /* 0x00000008ff0e7e24 */ /* 0x000fe2000f8e00ff */
[----:B------:R-:W-:-:S06]  /*26f0*/  UMOV UR8, 0x1 ;  /* 0x0000000100087882 */ /* 0x000fcc0000000000 */
.L_x_18:
[----:B------:R-:W-:-:S04]  /*2700*/  UISETP.LT.AND UP0, UPT, UR9, 0x1, UPT ;  /* 0x000000010900788c */ /* 0x000fc8000bf01270 */
[----:B------:R-:W-:-:S04]  /*2710*/  USEL UR12, UR9, 0x1, UP0 ;  /* 0x00000001090c7887 */ /* 0x000fc80008000000 */
[----:B------:R-:W-:-:S04]  /*2720*/  UIADD3 UR12, UR9, -UR12, URZ ;  /* 0x8000000c090c7290 */ /* 0x000fc8000fffe03f */
[----:B------:R-:W-:-:S06]  /*2730*/  UISETP.GE.AND UP0, UPT, UR12, 0x1, UPT ;  /* 0x000000010c00788c */ /* 0x000fcc000bf06270 */
[----:B------:R-:W-:-:S13]  /*2740*/  PLOP3.LUT P0, PT, PT, PT, UP0, 0x80, 0x0 ;  /* 0x000000000000781c */ /* 0x000fda0003f0f008 */
[----:B------:R-:W-:Y:S05]  /*2750*/  @!P0 BRA `(.L_x_24) ;  /* 0x0000000800808947 */ /* 0x000fea0003800000 */
[----:B01----:R-:W-:Y:S01]  /*2760*/  IMAD.U32 R10, RZ, RZ, UR12 ;  /* 0x0000000cff0a7e24 */ /* 0x003fe2000f8e00ff */
[----:B------:R-:W-:Y:S01]  /*2770*/  ULDC UR19, c[0x0][0x50c] ;  /* 0x0001430000137ab9 */ /* 0x000fe20000000800 */
[----:B------:R-:W-:-:S07]  /*2780*/  IMAD.U32 R11, RZ, RZ, UR5 ;  /* 0x00000005ff0b7e24 */ /* 0x000fce000f8e00ff */
.L_x_32:
[----:B------:R-:W-:-:S13]  /*2790*/  ISETP.NE.AND P1, PT, R214, 0x3, PT ;  /* 0x00000003d600780c */ /* 0x000fda0003f25270 */
[----:B------:R-:W-:Y:S05]  /*27a0*/  @!P1 BRA `(.L_x_25) ;  /* 0x0000000000049947 */ /* 0x000fea0003800000 */
[----:B------:R-:W-:Y:S01]  /*27b0*/  BPT.TRAP 0x1 ;  /* 0x000000040000795c */ /* 0x000fe20000300000 */
.L_x_25:
[----:B------:R-:W0:Y:S01]  /*27c0*/  S2UR UR12, SR_CgaCtaId ;  /* 0x00000000000c79c3 */ /* 0x000e220000008800 */
[----:B------:R-:W-:Y:S01]  /*27d0*/  UMOV UR10, 0x400 ;  /* 0x00000400000a7882 */ /* 0x000fe20000000000 */
[----:B------:R-:W-:Y:S01]  /*27e0*/  SHF.L.U32 R12, R14, 0x1f, RZ ;  /* 0x0000001f0e0c7819 */ /* 0x000fe200000006ff */
[----:B0-----:R-:W-:-:S04]  /*27f0*/  ULEA UR10, UR12, UR10, 0x18 ;  /* 0x0000000a0c0a7291 */ /* 0x001fc8000f8ec03f */
[----:B------:R-:W-:-:S09]  /*2800*/  ULEA UR12, UR18, UR10, 0x3 ;  /* 0x0000000a120c7291 */ /* 0x000fd2000f8e183f */
[----:B------:R0:W1:Y:S01]  /*2810*/  SYNCS.PHASECHK.TRANS64.TRYWAIT P0, [UR12], R12 ;  /* 0x0000000cff0075a7 */ /* 0x000062000800014c */
[----:B------:R-:W-:Y:S05]  /*2820*/  @!P1 BRA `(.L_x_26) ;  /* 0x0000000000049947 */ /* 0x000fea0003800000 */
[----:B------:R-:W-:Y:S01]  /*2830*/  BPT.TRAP 0x1 ;  /* 0x000000040000795c */ /* 0x000fe20000300000 */
.L_x_26:
[----:B-1----:R-:W-:Y:S05]  /*2840*/  @P0 BRA `(.L_x_27) ;  /* 0x0000000000080947 */ /* 0x002fea0003800000 */
[----:B------:R-:W1:Y:S02]  /*2850*/  SYNCS.PHASECHK.TRANS64.TRYWAIT P0, [UR12], R12 ;  /* 0x0000000cff0075a7 */ /* 0x000e64000800014c */
[----:B-1----:R-:W-:Y:S05]  /*2860*/  @!P0 BRA `(.L_x_28) ;  /* 0x000000a000bc8947 */ /* 0x002fea0003800000 */
.L_x_27:
[----:B------:R-:W-:Y:S01]  /*2870*/  UIADD3 UR12, UR10, 0x28200, URZ ;  /* 0x000282000a0c7890 */ /* 0x000fe2000fffe03f */
[----:B------:R-:W-:Y:S01]  /*2880*/  WARPGROUP.ARRIVE ;  /* 0x00000000000079c5 */ /* 0x000fe20000000000 */
[----:B------:R-:W-:Y:S02]  /*2890*/  UISETP.NE.AND UP0, UPT, UR7, URZ, UPT ;  /* 0x0000003f0700728c */ /* 0x000fe4000bf05270 */
[----:B------:R-:W-:Y:S02]  /*28a0*/  USHF.R.U32.HI UR12, URZ, 0x4, UR12 ;  /* 0x000000043f0c7899 */ /* 0x000fe4000801160c */
[----:B------:R-:W-:Y:S02]  /*28b0*/  USEL UR8, UR8, URZ, !UP0 ;  /* 0x0000003f08087287 */ /* 0x000fe4000c000000 */
[----:B------:R-:W-:Y:S02]  /*28c0*/  ULOP3.LUT UR7, UR12, 0x3fff, URZ, 0xc0, !UPT ;  /* 0x00003fff0c077892 */ /* 0x000fe4000f8ec03f */
[----:B------:R-:W-:-:S02]  /*28d0*/  ULOP3.LUT UR12, UR11, 0x10000, URZ, 0xfc, !UPT ;  /* 0x000100000b0c7892 */ /* 0x000fc4000f8efc3f */
[----:B------:R-:W-:Y:S02]  /*28e0*/  ULOP3.LUT UR7, UR7, 0x10000, URZ, 0xfc, !UPT ;  /* 0x0001000007077892 */ /* 0x000fe4000f8efc3f */
[----:B------:R-:W-:Y:S02]  /*28f0*/  UISETP.NE.U32.AND UP0, UPT, UR8, URZ, UPT ;  /* 0x0000003f0800728c */ /* 0x000fe4000bf05070 */
[----:B------:R-:W-:Y:S02]  /*2900*/  ULEA UR12, UR18, UR12, 0x9 ;  /* 0x0000000c120c7291 */ /* 0x000fe4000f8e483f */
[----:B------:R-:W-:Y:S01]  /*2910*/  UIMAD UR14, UR18, 0xc0, UR7 ;  /* 0x000000c0120e78a4 */ /* 0x000fe2000f8e0207 */
[----:B------:R-:W-:Y:S01]  /*2920*/  UMOV UR13, 0xc0000010 ;  /* 0xc0000010000d7882 */ /* 0x000fe20000000000 */
[----:B------:R-:W-:Y:S01]  /*2930*/  UMOV UR15, 0xc0000010 ;  /* 0xc0000010000f7882 */ /* 0x000fe20000000000 */
[----:B------:R-:W-:-:S06]  /*2940*/  UIADD3 UR6, UR6, 0x1, URZ ;  /* 0x0000000106067890 */ /* 0x000fcc000fffe03f */
[----:B------:R-:W-:Y:S01]  /*2950*/  QGMMA.64x96x32.F32.E4M3.E4M3 R72, gdesc[UR12], R72, UP0 ;  /* 0x016000000c4879f3 */ /* 0x000fe2000bf00848 */
[----:B------:R-:W-:Y:S01]  /*2960*/  UIADD3 UR12, UR12, 0x100, URZ ;  /* 0x000001000c0c7890 */ /* 0x000fe2000fffe03f */
[----:B------:R-:W-:-:S08]  /*2970*/  UMOV UR13, 0xc0000010 ;  /* 0xc0000010000d7882 */ /* 0x000fd00000000000 */
[----:B------:R-:W-:Y:S01]  /*2980*/  QGMMA.64x96x32.F32.E4M3.E4M3 R24, gdesc[UR12], R24, UP0, gsb0 ;  /* 0x016000000c1879f3 */ /* 0x000fe2000b800818 */
[----:B------:R-:W-:-:S04]  /*2990*/  UISETP.NE.AND UP0, UPT, UR6, UR19, UPT ;  /* 0x000000130600728c */ /* 0x000fc8000bf05270 */
[----:B------:R-:W-:-:S06]  /*29a0*/  USEL UR7, URZ, 0x1, UP0 ;  /* 0x000000013f077887 */ /* 0x000fcc0008000000 */
[----:B------:R-:W-:Y:S01]  /*29b0*/  ISETP.NE.AND P0, PT, RZ, UR7, PT ;  /* 0x00000007ff007c0c */ /* 0x000fe2000bf05270 */
[----:B------:R-:W-:-:S12]  /*29c0*/  WARPGROUP.DEPBAR.LE gsb0, 0x1 ;  /* 0x00008000000079c5 */ /* 0x000fd80000010100 */
[----:B------:R-:W-:Y:S05]  /*29d0*/  @!P0 BRA `(.L_x_29) ;  /* 0x0000000400888947 */ /* 0x000fea0003800000 */
[----:B------:R-:W-:Y:S02]  /*29e0*/  WARPGROUP.DEPBAR.LE gsb0, 0x0 ;  /* 0x00008000000079c5 */ /* 0x000fe40000010000 */
[----:B------:R-:W-:-:S01]  /*29f0*/  FADD R213, R72, R213 ;  /* 0x000000d548d57221 */ /* 0x000fc20000000000 */
[----:B------:R-:W-:Y:S01]  /*2a00*/  FADD R212, R73, R212 ;  /* 0x000000d449d47221 */ /* 0x000fe20000000000 */
        /* <DEDUP_REMOVED lines=94> */
[----:B------:R-:W-:-:S06]  /*2ff0*/  UMOV UR6, URZ ;  /* 0x0000003f00067c82 */ /* 0x000fcc0008000000 */
.L_x_29:
[----:B------:R-:W-:Y:S05]  /*3000*/  @!P1 BRA `(.L_x_30) ;  /* 0x0000000000049947 */ /* 0x000fea0003800000 */
[----:B------:R-:W-:Y:S01]  /*3010*/  BPT.TRAP 0x1 ;  /* 0x000000040000795c */ /* 0x000fe20000300000 */
.L_x_30:
[----:B------:R-:W-:-:S13]  /*3020*/  ISETP.NE.AND P0, PT, R5, RZ, PT ;  /* 0x000000ff0500720c */ /* 0x000fda0003f05270 */
[----:B01----:R-:W-:-:S05]  /*3030*/  @P0 LEA R12, R11, UR10, 0x3 ;  /* 0x0000000a0b0c0c11 */ /* 0x003fca000f8e18ff */
[----:B------:R-:W-:-:S05]  /*3040*/  @P0 VIADD R13, R12, 0xa0 ;  /* 0x000000a00c0d0836 */ /* 0x000fca0000000000 */
[----:B------:R-:W-:-:S04]  /*3050*/  @P0 PRMT R13, R6, 0x654, R13 ;  /* 0x00000654060d0816 */ /* 0x000fc8000000000d */
[----:B------:R0:W-:Y:S01]  /*3060*/  @P0 SYNCS.ARRIVE.TRANS64.RED.A1T0 RZ, [R13+URZ], RZ ;  /* 0x000000ff0dff09a7 */ /* 0x0001e2000810043f */
[----:B------:R-:W-:-:S13]  /*3070*/  ISETP.GT.U32.AND P0, PT, R4, 0x1, PT ;  /* 0x000000010400780c */ /* 0x000fda0003f04070 */
[----:B0-----:R-:W-:Y:S05]  /*3080*/  @P0 BRA `(.L_x_31) ;  /* 0x0000000000040947 */ /* 0x001fea0003800000 */
[----:B------:R-:W-:Y:S01]  /*3090*/  BPT.TRAP 0x1 ;  /* 0x000000040000795c */ /* 0x000fe20000300000 */
.L_x_31:
[----:B------:R-:W-:Y:S01]  /*30a0*/  UIADD3 UR18, UR18, 0x1, URZ ;  /* 0x0000000112127890 */ /* 0x000fe2000fffe03f */
[C---:B------:R-:W-:Y:S01]  /*30b0*/  ISETP.GT.AND P1, PT, R10.reuse, 0x1, PT ;  /* 0x000000010a00780c */ /* 0x040fe20003f24270 */
[----:B------:R-:W-:Y:S02]  /*30c0*/  VIADD R11, R11, 0x1 ;  /* 0x000000010b0b7836 */ /* 0x000fe40000000000 */
[----:B------:R-:W-:Y:S01]  /*30d0*/  UISETP.NE.AND UP0, UPT, UR18, 0x14, UPT ;  /* 0x000000141200788c */ /* 0x000fe2000bf05270 */
[----:B------:R-:W-:Y:S02]  /*30e0*/  VIADD R10, R10, 0xffffffff ;  /* 0xffffffff0a0a7836 */ /* 0x000fe40000000000 */
[C---:B------:R-:W-:Y:S01]  /*30f0*/  ISETP.NE.AND P0, PT, R11.reuse, 0x14, PT ;  /* 0x000000140b00780c */ /* 0x040fe20003f05270 */
[----:B------:R-:W-:Y:S02]  /*3100*/  USEL UR8, URZ, 0x1, UP0 ;  /* 0x000000013f087887 */ /* 0x000fe40008000000 */
[----:B------:R-:W-:Y:S01]  /*3110*/  USEL UR18, UR18, URZ, UP0 ;  /* 0x0000003f12127287 */ /* 0x000fe20008000000 */
[----:B------:R-:W-:-:S03]  /*3120*/  SEL R11, R11, RZ, P0 ;  /* 0x000000ff0b0b7207 */ /* 0x000fc60000000000 */
[----:B------:R-:W-:Y:S01]  /*3130*/  LOP3.LUT R14, R14, UR8, RZ, 0x3c, !PT ;  /* 0x000000080e0e7c12 */ /* 0x000fe2000f8e3cff */
[----:B------:R-:W-:Y:S01]  /*3140*/  UMOV UR8, 0x1 ;  /* 0x0000000100087882 */ /* 0x000fe20000000000 */
[----:B------:R-:W-:Y:S06]  /*3150*/  @P1 BRA `(.L_x_32) ;  /* 0xfffffff4008c1947 */ /* 0x000fec000383ffff */
.L_x_24:
[----:B------:R-:W-:Y:S01]  /*3160*/  UISETP.NE.AND UP0, UPT, UR6, URZ, UPT ;  /* 0x0000003f0600728c */ /* 0x000fe2000bf05270 */
[----:B01----:R-:W0:Y:S03]  /*3170*/  LDC R10, c[0x0][0x28c] ;  /* 0x0000a300ff0a7b82 */ /* 0x003e260000000800 */
[----:B------:R-:W-:-:S06]  /*3180*/  USEL UR6, URZ, 0x1, !UP0 ;  /* 0x000000013f067887 */ /* 0x000fcc000c000000 */
[----:B------:R-:W-:Y:S02]  /*3190*/  ISETP.NE.AND P0, PT, RZ, UR6, PT ;  /* 0x00000006ff007c0c */ /* 0x000fe4000bf05270 */
[----:B0-----:R-:W-:-:S11]  /*31a0*/  ISETP.GE.AND P1, PT, R10, 0x1, PT ;  /* 0x000000010a00780c */ /* 0x001fd60003f26270 */
[----:B------:R-:W-:Y:S05]  /*31b0*/  @!P0 BRA `(.L_x_33) ;  /* 0x0000000400848947 */ /* 0x000fea0003800000 */
[----:B------:R-:W-:Y:S02]  /*31c0*/  WARPGROUP.DEPBAR.LE gsb0, 0x0 ;  /* 0x00008000000079c5 */ /* 0x000fe40000010000 */
[----:B------:R-:W-:Y:S01]  /*31d0*/  FADD R213, R72, R213 ;  /* 0x000000d548d57221 */ /* 0x000fe20000000000 */
        /* <DEDUP_REMOVED lines=94> */
[----:B------:R-:W-:-:S07]  /*37c0*/  FADD R208, R208, R71 ;  /* 0x00000047d0d07221 */ /* 0x000fce0000000000 */
.L_x_33:
[----:B------:R-:W-:Y:S02]  /*37d0*/  WARPGROUP.DEPBAR.LE gsb0, 0x0 ;  /* 0x00008000000079c5 */ /* 0x000fe40000010000 */
[----:B------:R-:W-:Y:S05]  /*37e0*/  @!P1 BRA `(.L_x_34) ;  /* 0x0000000000549947 */ /* 0x000fea0003800000 */
[----:B------:R-:W-:-:S13]  /*37f0*/  ISETP.NE.AND P0, PT, R214, 0x3, PT ;  /* 0x00000003d600780c */ /* 0x000fda0003f05270 */
[----:B------:R-:W-:Y:S05]  /*3800*/  @!P0 BRA `(.L_x_35) ;  /* 0x0000000000048947 */ /* 0x000fea0003800000 */
[----:B------:R-:W-:Y:S01]  /*3810*/  BPT.TRAP 0x1 ;  /* 0x000000040000795c */ /* 0x000fe20000300000 */
.L_x_35:
[----:B------:R-:W-:Y:S01]  /*3820*/  ISETP.NE.AND P0, PT, R5, RZ, PT ;  /* 0x000000ff0500720c */ /* 0x000fe20003f05270 */
[----:B------:R-:W-:Y:S01]  /*3830*/  BSSY B0, `(.L_x_36) ;  /* 0x000000e000007945 */ /* 0x000fe20003800000 */
[----:B------:R-:W-:-:S11]  /*3840*/  ISETP.GT.U32.AND P1, PT, R4, 0x1, PT ;  /* 0x000000010400780c */ /* 0x000fd60003f24070 */
[----:B------:R-:W-:Y:S05]  /*3850*/  @!P0 BRA `(.L_x_37) ;  /* 0x00000000002c8947 */ /* 0x000fea0003800000 */
[----:B------:R-:W-:-:S04]  /*3860*/  UISETP.LT.AND UP0, UPT, UR9, 0x1, UPT ;  /* 0x000000010900788c */ /* 0x000fc8000bf01270 */
[----:B------:R-:W-:-:S04]  /*3870*/  USEL UR8, UR9, 0x1, UP0 ;  /* 0x0000000109087887 */ /* 0x000fc80008000000 */
[----:B------:R-:W-:-:S04]  /*3880*/  UIADD3 UR8, UR5, UR9, -UR8 ;  /* 0x0000000905087290 */ /* 0x000fc8000fffe808 */
[----:B------:R-:W-:-:S04]  /*3890*/  UIMAD.WIDE.U32 UR6, UR8, -0x33333333, URZ ;  /* 0xcccccccd080678a5 */ /* 0x000fc8000f8e003f */
[----:B------:R-:W-:-:S04]  /*38a0*/  USHF.R.U32.HI UR6, URZ, 0x4, UR7 ;  /* 0x000000043f067899 */ /* 0x000fc80008011607 */
[----:B------:R-:W-:-:S04]  /*38b0*/  UIMAD UR8, UR6, -0x14, UR8 ;  /* 0xffffffec060878a4 */ /* 0x000fc8000f8e0208 */
[----:B------:R-:W-:-:S04]  /*38c0*/  ULEA UR8, UR8, UR10, 0x3 ;  /* 0x0000000a08087291 */ /* 0x000fc8000f8e183f */
[----:B------:R-:W-:-:S06]  /*38d0*/  UIADD3 UR8, UR8, 0xa0, URZ ;  /* 0x000000a008087890 */ /* 0x000fcc000fffe03f */
[----:B------:R-:W-:-:S05]  /*38e0*/  IMAD.U32 R11, RZ, RZ, UR8 ;  /* 0x00000008ff0b7e24 */ /* 0x000fca000f8e00ff */
[----:B------:R-:W-:-:S04]  /*38f0*/  PRMT R10, R6, 0x654, R11 ;  /* 0x00000654060a7816 */ /* 0x000fc8000000000b */
[----:B------:R0:W-:Y:S03]  /*3900*/  SYNCS.ARRIVE.TRANS64.RED.A1T0 RZ, [R10+URZ], RZ ;  /* 0x000000ff0aff79a7 */ /* 0x0001e6000810043f */
.L_x_37:
[----:B------:R-:W-:Y:S05]  /*3910*/  BSYNC B0 ;  /* 0x0000000000007941 */ /* 0x000fea0003800000 */
.L_x_36:
[----:B------:R-:W-:Y:S05]  /*3920*/  @P1 BRA `(.L_x_34) ;  /* 0x0000000000041947 */ /* 0x000fea0003800000 */
[----:B------:R-:W-:Y:S01]  /*3930*/  BPT.TRAP 0x1 ;  /* 0x000000040000795c */ /* 0x000fe20000300000 */
.L_x_34:
[----:B------:R-:W1:Y:S01]  /*3940*/  LDC R16, c[0x0][0x288] ;  /* 0x0000a200ff107b82 */ /* 0x000e620000000800 */
[----:B------:R-:W-:Y:S01]  /*3950*/  IMAD R29, R8, 0x60, RZ ;  /* 0x00000060081d7824 */ /* 0x000fe200078e02ff */
[--C-:B0-----:R-:W-:Y:S01]  /*3960*/  SHF.R.U32.HI R10, RZ, 0x2, R0.reuse ;  /* 0x00000002ff0a7819 */ /* 0x101fe20000011600 */
[----:B------:R-:W-:Y:S01]  /*3970*/  UIADD3 UR5, UR9, UR5, URZ ;  /* 0x0000000509057290 */ /* 0x000fe2000fffe03f */
[----:B------:R-:W-:Y:S01]  /*3980*/  LOP3.LUT R12, R0, 0x60, RZ, 0xc0, !PT ;  /* 0x00000060000c7812 */ /* 0x000fe200078ec0ff */
[----:B------:R-:W-:Y:S01]  /*3990*/  IMAD.SHL.U32 R30, R9, 0x100, RZ ;  /* 0x00000100091e7824 */ /* 0x000fe200078e00ff */
[----:B------:R-:W-:Y:S01]  /*39a0*/  SHF.R.U32.HI R13, RZ, 0x7, R0 ;  /* 0x00000007ff0d7819 */ /* 0x000fe20000011600 */
[----:B------:R-:W-:Y:S01]  /*39b0*/  UISETP.GT.U32.AND UP0, UPT, UR5, 0x13, UPT ;  /* 0x000000130500788c */ /* 0x000fe2000bf04070 */
[----:B------:R-:W-:Y:S01]  /*39c0*/  LOP3.LUT R11, R10, 0x7, RZ, 0xc0, !PT ;  /* 0x000000070a0b7812 */ /* 0x000fe200078ec0ff */
[----:B------:R-:W-:Y:S01]  /*39d0*/  IMAD.SHL.U32 R18, R0, 0x2, RZ ;  /* 0x0000000200127824 */ /* 0x000fe200078e00ff */
[----:B------:R-:W-:Y:S01]  /*39e0*/  SHF.R.U32.HI R12, RZ, 0x1, R12 ;  /* 0x00000001ff0c7819 */ /* 0x000fe2000001160c */
[----:B------:R-:W-:Y:S01]  /*39f0*/  ULDC UR12, c[0x0][0x284] ;  /* 0x0000a100000c7ab9 */ /* 0x000fe20000000800 */
[----:B------:R-:W-:Y:S01]  /*3a00*/  LOP3.LUT R10, R13, 0x1, RZ, 0xc0, !PT ;  /* 0x000000010d0a7812 */ /* 0x000fe200078ec0ff */
[----:B------:R-:W-:Y:S01]  /*3a10*/  UISETP.LT.U32.AND UP0, UPT, UR9, 0x14, UP0 ;  /* 0x000000140900788c */ /* 0x000fe20008701070 */
[----:B------:R-:W-:Y:S01]  /*3a20*/  IADD3 R15, RZ, -R12, -R11 ;  /* 0x8000000cff0f7210 */ /* 0x000fe20007ffe80b */
[----:B------:R-:W-:Y:S01]  /*3a30*/  UISETP.GE.U32.AND UP1, UPT, UR9, 0x14, UPT ;  /* 0x000000140900788c */ /* 0x000fe2000bf26070 */
[----:B------:R-:W-:Y:S01]  /*3a40*/  SHF.R.S32.HI R26, RZ, 0x1f, R7 ;  /* 0x0000001fff1a7819 */ /* 0x000fe20000011407 */
[----:B------:R-:W-:Y:S01]  /*3a50*/  IMAD.SHL.U32 R14, R10, 0x40, RZ ;  /* 0x000000400a0e7824 */ /* 0x000fe200078e00ff */
[C---:B------:R-:W-:Y:S01]  /*3a60*/  LOP3.LUT R18, R29.reuse, 0x6, R18, 0xf8, !PT ;  /* 0x000000061d127812 */ /* 0x040fe200078ef812 */
[----:B------:R-:W-:Y:S01]  /*3a70*/  ULDC.64 UR10, c[0x0][0x5d0] ;  /* 0x00017400000a7ab9 */ /* 0x000fe20000000a00 */
[----:B------:R-:W-:Y:S01]  /*3a80*/  LOP3.LUT R13, R0, 0x3, RZ, 0xc0, !PT ;  /* 0x00000003000d7812 */ /* 0x000fe200078ec0ff */
[----:B------:R-:W-:Y:S01]  /*3a90*/  UIMAD.WIDE.U32 UR6, UR5, -0x33333333, URZ ;  /* 0xcccccccd050678a5 */ /* 0x000fe2000f8e003f */
[----:B------:R-:W-:Y:S01]  /*3aa0*/  IMAD R15, R10, -0x40, R15 ;  /* 0xffffffc00a0f7824 */ /* 0x000fe200078e020f */
[----:B------:R-:W-:Y:S01]  /*3ab0*/  USEL UR8, URZ, 0x1, !UP0 ;  /* 0x000000013f087887 */ /* 0x000fe2000c000000 */
[----:B-1----:R-:W-:Y:S01]  /*3ac0*/  ISETP.GE.AND P0, PT, R29, R16, PT ;  /* 0x000000101d00720c */ /* 0x002fe20003f06270 */
[----:B------:R-:W-:Y:S01]  /*3ad0*/  IMAD R10, R26, UR10, RZ ;  /* 0x0000000a1a0a7c24 */ /* 0x000fe2000f8e02ff */
[----:B------:R-:W-:Y:S01]  /*3ae0*/  SHF.R.S32.HI R19, RZ, 0x1f, R18 ;  /* 0x0000001fff137819 */ /* 0x000fe20000011412 */
[----:B------:R-:W-:Y:S01]  /*3af0*/  USHF.R.U32.HI UR6, URZ, 0x4, UR7 ;  /* 0x000000043f067899 */ /* 0x000fe20008011607 */
[----:B------:R-:W-:Y:S01]  /*3b00*/  ISETP.GE.OR P0, PT, R30, UR12, P0 ;  /* 0x0000000c1e007c0c */ /* 0x000fe20008706670 */
[----:B------:R-:W-:Y:S01]  /*3b10*/  ULOP3.LUT UR4, UR4, UR8, URZ, 0x3c, !UPT ;  /* 0x0000000804047292 */ /* 0x000fe2000f8e3c3f */
[----:B------:R-:W-:Y:S01]  /*3b20*/  LOP3.LUT R31, R14, 0x40, R11, 0xe2, !PT ;  /* 0x000000400e1f7812 */ /* 0x000fe200078ee20b */
[----:B------:R-:W-:Y:S01]  /*3b30*/  IMAD R14, R13, -0x2, R16 ;  /* 0xfffffffe0d0e7824 */ /* 0x000fe200078e0210 */
[----:B------:R-:W-:Y:S01]  /*3b40*/  UIMAD UR5, UR6, -0x14, UR5 ;  /* 0xffffffec060578a4 */ /* 0x000fe2000f8e0205 */
[----:B------:R-:W-:Y:S01]  /*3b50*/  IMAD.WIDE R8, R9, 0x100, RZ ;  /* 0x0000010009087825 */ /* 0x000fe200078e02ff */
[----:B------:R-:W-:Y:S01]  /*3b60*/  @UP1 ULOP3.LUT UR4, UR4, 0x1, UR6, 0x78, !UPT ;  /* 0x0000000104041892 */ /* 0x000fe2000f8e7806 */
[----:B------:R-:W-:-:S02]  /*3b70*/  IADD3 R30, -R30, UR12, R15 ;  /* 0x0000000c1e1e7c10 */ /* 0x000fc4000fffe10f */
[C---:B------:R-:W-:Y:S01]  /*3b80*/  IMAD R13, R7.reuse, UR11, R10 ;  /* 0x0000000b070d7c24 */ /* 0x040fe2000f8e020a */
[----:B------:R-:W-:Y:S01]  /*3b90*/  LOP3.LUT R31, R8, R31, R12, 0xfe, !PT ;  /* 0x0000001f081f7212 */ /* 0x000fe200078efe0c */
[----:B------:R-:W-:-:S04]  /*3ba0*/  IMAD.WIDE.U32 R10, R7, UR10, R18 ;  /* 0x0000000a070a7c25 */ /* 0x000fc8000f8e0012 */
[----:B------:R-:W-:Y:S02]  /*3bb0*/  IMAD.IADD R11, R11, 0x1, R13 ;  /* 0x000000010b0b7824 */ /* 0x000fe400078e020d */
[----:B------:R-:W-:Y:S02]  /*3bc0*/  IMAD.IADD R29, R14, 0x1, -R29 ;  /* 0x000000010e1d7824 */ /* 0x000fe400078e0a1d */
[----:B------:R-:W-:Y:S01]  /*3bd0*/  IMAD.MOV.U32 R28, RZ, RZ, -0x1 ;  /* 0xffffffffff1c7424 */ /* 0x000fe200078e00ff */
[----:B------:R-:W-:Y:S06]  /*3be0*/  @P0 BRA `(.L_x_38) ;  /* 0x0000006800840947 */ /* 0x000fec0003800000 */
[----:B------:R-:W0:Y:S01]  /*3bf0*/  LDC.64 R14, c[0x0][0x5c8] ;  /* 0x00017200ff0e7b82 */ /* 0x000e220000000a00 */
[----:B------:R-:W-:Y:S01]  /*3c00*/  ULDC.64 UR6, c[0x0][0x5c0] ;  /* 0x0001700000067ab9 */ /* 0x000fe20000000a00 */
[----:B------:R-:W-:Y:S01]  /*3c10*/  BSSY B0, `(.L_x_38) ;  /* 0x000069e000007945 */ /* 0x000fe20003800000 */
[-C--:B0-----:R-:W-:Y:S01]  /*3c20*/  IMAD R16, R9, R14.reuse, RZ ;  /* 0x0000000e09107224 */ /* 0x081fe200078e02ff */
[----:B------:R-:W-:Y:S01]  /*3c30*/  SHF.L.U64.HI R24, R14, 0x3, R15 ;  /* 0x000000030e187819 */ /* 0x000fe2000001020f */
[----:B------:R-:W-:-:S04]  /*3c40*/  IMAD.WIDE.U32 R12, R31, R14, R10 ;  /* 0x0000000e1f0c7225 */ /* 0x000fc800078e000a */
[----:B------:R-:W-:Y:S01]  /*3c50*/  IMAD R11, R31, R15, R16 ;  /* 0x0000000f1f0b7224 */ /* 0x000fe200078e0210 */
[----:B------:R-:W-:Y:S01]  /*3c60*/  IADD3 R10, P4, R12, UR6, RZ ;  /* 0x000000060c0a7c10 */ /* 0x000fe2000ff9e0ff */
[C---:B------:R-:W-:Y:S01]  /*3c70*/  IMAD.SHL.U32 R25, R14.reuse, 0x8, RZ ;  /* 0x000000080e197824 */ /* 0x040fe200078e00ff */
[----:B------:R-:W-:Y:S01]  /*3c80*/  LEA R16, P2, R14, R12, 0x7 ;  /* 0x0000000c0e107211 */ /* 0x000fe200078438ff */
[----:B------:R-:W-:-:S03]  /*3c90*/  IMAD.IADD R13, R13, 0x1, R11 ;  /* 0x000000010d0d7824 */ /* 0x000fc600078e020b */
[----:B------:R-:W-:Y:S02]  /*3ca0*/  IADD3 R12, P1, P0, R12, UR6, R25 ;  /* 0x000000060c0c7c10 */ /* 0x000fe4000f83e019 */
[----:B------:R-:W-:Y:S02]  /*3cb0*/  IADD3.X R11, R13, UR7, RZ, P4, !PT ;  /* 0x000000070d0b7c10 */ /* 0x000fe4000a7fe4ff */
[----:B---3-5:R-:W-:Y:S02]  /*3cc0*/  FSETP.NEU.AND P4, PT, R210, RZ, PT ;  /* 0x000000ffd200720b */ /* 0x028fe40003f8d000 */
[----:B------:R-:W-:Y:S02]  /*3cd0*/  LEA.HI.X R17, R14, R13, R15, 0x7, P2 ;  /* 0x0000000d0e117211 */ /* 0x000fe400010f3c0f */
[C---:B------:R-:W-:Y:S02]  /*3ce0*/  IADD3 R14, P2, R16.reuse, UR6, RZ ;  /* 0x00000006100e7c10 */ /* 0x040fe4000ff5e0ff */
[----:B------:R-:W-:-:S02]  /*3cf0*/  IADD3 R16, P5, P6, R16, UR6, R25 ;  /* 0x0000000610107c10 */ /* 0x000fc4000febe019 */
[----:B------:R-:W-:Y:S02]  /*3d00*/  IADD3.X R15, R17, UR7, RZ, P2, !PT ;  /* 0x00000007110f7c10 */ /* 0x000fe400097fe4ff */
[--C-:B------:R-:W-:Y:S02]  /*3d10*/  IADD3.X R13, R13, UR7, R24.reuse, P1, P0 ;  /* 0x000000070d0d7c10 */ /* 0x100fe40008fe0418 */
[----:B------:R-:W-:Y:S01]  /*3d20*/  IADD3.X R17, R17, UR7, R24, P5, P6 ;  /* 0x0000000711117c10 */ /* 0x000fe2000afec418 */
[----:B------:R-:W-:Y:S06]  /*3d30*/  @!P4 BRA `(.L_x_39) ;  /* 0x00000050001cc947 */ /* 0x000fec0003800000 */
[----:B------:R-:W-:Y:S01]  /*3d40*/  ULDC.64 UR6, c[0x0][0x5b8] ;  /* 0x00016e0000067ab9 */ /* 0x000fe20000000a00 */
[----:B------:R-:W-:Y:S01]  /*3d50*/  ISETP.GE.AND P0, PT, R30, 0x1, PT ;  /* 0x000000011e00780c */ /* 0x000fe20003f06270 */
[----:B------:R-:W-:Y:S01]  /*3d60*/  IMAD R24, R26, UR6, RZ ;  /* 0x000000061a187c24 */ /* 0x000fe2000f8e02ff */
[----:B------:R-:W-:Y:S01]  /*3d70*/  ULDC.64 UR10, c[0x0][0x5a8] ;  /* 0x00016a00000a7ab9 */ /* 0x000fe20000000a00 */
[----:B------:R-:W-:Y:S01]  /*3d80*/  IMAD.WIDE.U32 R18, R7, UR6, R18 ;  /* 0x0000000607127c25 */ /* 0x000fe2000f8e0012 */
[----:B------:R-:W-:Y:S01]  /*3d90*/  ISETP.LT.OR P4, PT, R29, 0x1, !P0 ;  /* 0x000000011d00780c */ /* 0x000fe20004781670 */
[----:B------:R-:W-:Y:S02]  /*3da0*/  BSSY B1, `(.L_x_40) ;  /* 0x000000c000017945 */ /* 0x000fe40003800000 */
[----:B------:R-:W-:Y:S01]  /*3db0*/  IMAD R7, R7, UR7, R24 ;  /* 0x0000000707077c24 */ /* 0x000fe2000f8e0218 */
[----:B------:R-:W-:Y:S02]  /*3dc0*/  ULDC.64 UR6, c[0x0][0x5b0] ;  /* 0x00016c0000067ab9 */ /* 0x000fe40000000a00 */
[----:B------:R-:W-:-:S02]  /*3dd0*/  IMAD R26, R9, UR6, RZ ;  /* 0x00000006091a7c24 */ /* 0x000fc4000f8e02ff */
[----:B------:R-:W-:Y:S02]  /*3de0*/  IMAD.IADD R19, R19, 0x1, R7 ;  /* 0x0000000113137824 */ /* 0x000fe400078e0207 */
[C---:B------:R-:W-:Y:S02]  /*3df0*/  IMAD R7, R31.reuse, UR7, R26 ;  /* 0x000000071f077c24 */ /* 0x040fe4000f8e021a */
[----:B------:R-:W-:-:S03]  /*3e00*/  IMAD.WIDE.U32 R24, R31, UR6, R18 ;  /* 0x000000061f187c25 */ /* 0x000fc6000f8e0012 */
[----:B------:R-:W-:-:S04]  /*3e10*/  IADD3 R24, P1, R24, UR10, RZ ;  /* 0x0000000a18187c10 */ /* 0x000fc8000ff3e0ff */
[--C-:B------:R-:W-:Y:S02]  /*3e20*/  IADD3.X R25, R25, UR11, R7.reuse, P1, !PT ;  /* 0x0000000b19197c10 */ /* 0x100fe40008ffe407 */
[----:B------:R-:W-:Y:S01]  /*3e30*/  PRMT R7, RZ, 0x7610, R7 ;  /* 0x00007610ff077816 */ /* 0x000fe20000000007 */
[----:B------:R-:W-:Y:S06]  /*3e40*/  @P4 BRA `(.L_x_41) ;  /* 0x0000000000044947 */ /* 0x000fec0003800000 */
[----:B------:R0:W5:Y:S02]  /*3e50*/  LDG.E.U8 R7, desc[UR16][R24.64] ;  /* 0x0000001018077981 */ /* 0x000164000c1e1100 */
.L_x_41:
[----:B------:R-:W-:Y:S05]  /*3e60*/  BSYNC B1 ;  /* 0x0000000000017941 */ /* 0x000fea0003800000 */
.L_x_40:
[----:B-----5:R-:W-:Y:S01]  /*3e70*/  LOP3.LUT R7, R7, 0xff, RZ, 0xc0, !PT ;  /* 0x000000ff07077812 */ /* 0x020fe200078ec0ff */
[----:B------:R-:W-:Y:S01]  /*3e80*/  BSSY B1, `(.L_x_42) ;  /* 0x000000b000017945 */ /* 0x000fe20003800000 */
[----:B------:R-:W-:Y:S02]  /*3e90*/  ISETP.LT.OR P2, PT, R29, 0x2, !P0 ;  /* 0x000000021d00780c */ /* 0x000fe40004741670 */
[----:B------:R-:W-:-:S05]  /*3ea0*/  F2FP.F16.E4M3.UNPACK_B R7, R7 ;  /* 0x00000007ff07723e */ /* 0x000fca00020006ff */
[----:B------:R-:W-:-:S05]  /*3eb0*/  HADD2.F32 R7, -RZ, R7.H0_H0 ;  /* 0x20000007ff077230 */ /* 0x000fca0000004100 */
[----:B------:R-:W-:Y:S01]  /*3ec0*/  FMUL R26, R7, R210 ;  /* 0x000000d2071a7220 */ /* 0x000fe20000400000 */
[----:B------:R-:W-:-:S03]  /*3ed0*/  PRMT R7, RZ, 0x7610, R7 ;  /* 0x00007610ff077816 */ /* 0x000fc60000000007 */
[----:B--2---:R-:W-:-:S05]  /*3ee0*/  FFMA R26, R213, R211, R26 ;  /* 0x000000d3d51a7223 */ /* 0x004fca000000001a */
[----:B------:R-:W-:-:S05]  /*3ef0*/  F2FP.SATFINITE.E4M3.F32.PACK_AB_MERGE_C R27, RZ, R26, RZ ;  /* 0x0000001aff1b723e */ /* 0x000fca00048070ff */
[----:B------:R1:W-:Y:S01]  /*3f00*/  @!P4 STG.E.U8 desc[UR16][R10.64], R27 ;  /* 0x0000001b0a00c986 */ /* 0x0003e2000c101110 */
[----:B------:R-:W-:Y:S05]  /*3f10*/  @P2 BRA `(.L_x_43) ;  /* 0x0000000000042947 */ /* 0x000fea0003800000 */
[----:B------:R2:W5:Y:S02]  /*3f20*/  LDG.E.U8 R7, desc[UR16][R24.64+0x1] ;  /* 0x0000011018077981 */ /* 0x000564000c1e1100 */
.L_x_43:
[----:B------:R-:W-:Y:S05]  /*3f30*/  BSYNC B1 ;  /* 0x0000000000017941 */ /* 0x000fea0003800000 */
.L_x_42:
[----:B-----5:R-:W-:Y:S01]  /*3f40*/  LOP3.LUT R7, R7, 0xff, RZ, 0xc0, !PT ;  /* 0x000000ff07077812 */ /* 0x020fe200078ec0ff */
[----:B------:R-:W-:Y:S01]  /*3f50*/  BSSY B1, `(.L_x_44) ;  /* 0x0000013000017945 */ /* 0x000fe20003800000 */
[----:B------:R-:W-:Y:S02]  /*3f60*/  IADD3 R33, P1, R31, 0x8, RZ ;  /* 0x000000081f217810 */ /* 0x000fe40007f3e0ff */
[----:B------:R-:W-:-:S03]  /*3f70*/  F2FP.F16.E4M3.UNPACK_B R7, R7 ;  /* 0x00000007ff07723e */ /* 0x000fc600020006ff */
[----:B------:R-:W-:Y:S01]  /*3f80*/  IMAD.X R26, RZ, RZ, R9, P1 ;  /* 0x000000ffff1a7224 */ /* 0x000fe200008e0609 */
[----:B------:R-:W-:Y:S01]  /*3f90*/  ISETP.GE.AND P1, PT, R30, 0x9, PT ;  /* 0x000000091e00780c */ /* 0x000fe20003f26270 */
[----:B------:R-:W-:Y:S02]  /*3fa0*/  HADD2.F32 R7, -RZ, R7.H0_H0 ;  /* 0x20000007ff077230 */ /* 0x000fe40000004100 */
[----:B------:R-:W-:Y:S01]  /*3fb0*/  IMAD R32, R26, UR6, RZ ;  /* 0x000000061a207c24 */ /* 0x000fe2000f8e02ff */
[----:B------:R-:W-:Y:S01]  /*3fc0*/  ISETP.LT.OR P5, PT, R29, 0x1, !P1 ;  /* 0x000000011d00780c */ /* 0x000fe20004fa1670 */
[----:B-1----:R-:W-:-:S04]  /*3fd0*/  IMAD.WIDE.U32 R26, R33, UR6, R18 ;  /* 0x00000006211a7c25 */ /* 0x002fc8000f8e0012 */
[----:B------:R-:W-:Y:S01]  /*3fe0*/  FMUL R7, R7, R210 ;  /* 0x000000d207077220 */ /* 0x000fe20000400000 */
[----:B------:R-:W-:-:S03]  /*3ff0*/  IMAD R33, R33, UR7, R32 ;  /* 0x0000000721217c24 */ /* 0x000fc6000f8e0220 */
[----:B------:R-:W-:Y:S01]  /*4000*/  FFMA R7, R212, R211, R7 ;  /* 0x000000d3d4077223 */ /* 0x000fe20000000007 */
[----:B------:R-:W-:-:S04]  /*4010*/  IADD3 R26, P4, R26, UR10, RZ ;  /* 0x0000000a1a1a7c10 */ /* 0x000fc8000ff9e0ff */
[----:B------:R-:W-:Y:S02]  /*4020*/  F2FP.SATFINITE.E4M3.F32.PACK_AB_MERGE_C R35, RZ, R7, RZ ;  /* 0x00000007ff23723e */ /* 0x000fe400048070ff */
[----:B------:R-:W-:Y:S02]  /*4030*/  IADD3.X R27, R27, UR11, R33, P4, !PT ;  /* 0x0000000b1b1b7c10 */ /* 0x000fe4000a7fe421 */
[----:B------:R-:W-:Y:S01]  /*4040*/  PRMT R7, RZ, 0x7610, R7 ;  /* 0x00007610ff077816 */ /* 0x000fe20000000007 */
[----:B------:R1:W-:Y:S01]  /*4050*/  @!P2 STG.E.U8 desc[UR16][R10.64+0x1], R35 ;  /* 0x000001230a00a986 */ /* 0x0003e2000c101110 */
[----:B------:R-:W-:Y:S05]  /*4060*/  @P5 BRA `(.L_x_45) ;  /* 0x0000000000045947 */ /* 0x000fea0003800000 */
[----:B------:R3:W5:Y:S02]  /*4070*/  LDG.E.U8 R7, desc[UR16][R26.64] ;  /* 0x000000101a077981 */ /* 0x000764000c1e1100 */
.L_x_45:
[----:B------:R-:W-:Y:S05]  /*4080*/  BSYNC B1 ;  /* 0x0000000000017941 */ /* 0x000fea0003800000 */
.L_x_44:
[----:B-----5:R-:W-:Y:S01]  /*4090*/  LOP3.LUT R7, R7, 0xff, RZ, 0xc0, !PT ;  /* 0x000000ff07077812 */ /* 0x020fe200078ec0ff */
[----:B------:R-:W-:Y:S01]  /*40a0*/  BSSY B1, `(.L_x_46) ;  /* 0x000000b000017945 */ /* 0x000fe20003800000 */
[----:B------:R-:W-:Y:S02]  /*40b0*/  ISETP.LT.OR P2, PT, R29, 0x2, !P1 ;  /* 0x000000021d00780c */ /* 0x000fe40004f41670 */
[----:B------:R-:W-:-:S05]  /*40c0*/  F2FP.F16.E4M3.UNPACK_B R7, R7 ;  /* 0x00000007ff07723e */ /* 0x000fca00020006ff */
[----:B------:R-:W-:-:S05]  /*40d0*/  HADD2.F32 R7, -RZ, R7.H0_H0 ;  /* 0x20000007ff077230 */ /* 0x000fca0000004100 */
[----:B------:R-:W-:Y:S01]  /*40e0*/  FMUL R32, R7, R210 ;  /* 0x000000d207207220 */ /* 0x000fe20000400000 */
[----:B------:R-:W-:-:S03]  /*40f0*/  PRMT R7, RZ, 0x7610, R7 ;  /* 0x00007610ff077816 */ /* 0x000fc60000000007 */
[----:B------:R-:W-:-:S05]  /*4100*/  FFMA R32, R21, R211, R32 ;  /* 0x000000d315207223 */ /* 0x000fca0000000020 */
[----:B------:R-:W-:-:S05]  /*4110*/  F2FP.SATFINITE.E4M3.F32.PACK_AB_MERGE_C R21, RZ, R32, RZ ;  /* 0x00000020ff15723e */ /* 0x000fca00048070ff */
[----:B------:R4:W-:Y:S01]  /*4120*/  @!P5 STG.E.U8 desc[UR16][R12.64], R21 ;  /* 0x000000150c00d986 */ /* 0x0009e2000c101110 */
[----:B------:R-:W-:Y:S05]  /*4130*/  @P2 BRA `(.L_x_47) ;  /* 0x0000000000042947 */ /* 0x000fea0003800000 */
[----:B------:R0:W5:Y:S02]  /*4140*/  LDG.E.U8 R7, desc[UR16][R26.64+0x1] ;  /* 0x000001101a077981 */ /* 0x000164000c1e1100 */
.L_x_47:
[----:B------:R-:W-:Y:S05]  /*4150*/  BSYNC B1 ;  /* 0x0000000000017941 */ /* 0x000fea0003800000 */
.L_x_46:
[----:B-----5:R-:W-:Y:S01]  /*4160*/  LOP3.LUT R7, R7, 0xff, RZ, 0xc0, !PT ;  /* 0x000000ff07077812 */ /* 0x020fe200078ec0ff */
[----:B------:R-:W-:Y:S01]  /*4170*/  BSSY B1, `(.L_x_48) ;  /* 0x000000b000017945 */ /* 0x000fe20003800000 */
[----:B------:R-:W-:Y:S02]  /*4180*/  ISETP.LT.OR P4, PT, R29, 0x9, !P0 ;  /* 0x000000091d00780c */ /* 0x000fe40004781670 */
[----:B------:R-:W-:-:S05]  /*4190*/  F2FP.F16.E4M3.UNPACK_B R7, R7 ;  /* 0x00000007ff07723e */ /* 0x000fca00020006ff */
[----:B------:R-:W-:-:S05]  /*41a0*/  HADD2.F32 R7, -RZ, R7.H0_H0 ;  /* 0x20000007ff077230 */ /* 0x000fca0000004100 */
[----:B------:R-:W-:-:S04]  /*41b0*/  FMUL R7, R7, R210 ;  /* 0x000000d207077220 */ /* 0x000fc80000400000 */
[----:B------:R-:W-:-:S05]  /*41c0*/  FFMA R7, R20, R211, R7 ;  /* 0x000000d314077223 */ /* 0x000fca0000000007 */
[----:B----4-:R-:W-:Y:S02]  /*41d0*/  F2FP.SATFINITE.E4M3.F32.PACK_AB_MERGE_C R21, RZ, R7, RZ ;  /* 0x00000007ff15723e */ /* 0x010fe400048070ff */
[----:B------:R-:W-:-:S03]  /*41e0*/  PRMT R7, RZ, 0x7610, R7 ;  /* 0x00007610ff077816 */ /* 0x000fc60000000007 */
[----:B------:R4:W-:Y:S01]  /*41f0*/  @!P2 STG.E.U8 desc[UR16][R12.64+0x1], R21 ;  /* 0x000001150c00a986 */ /* 0x0009e2000c101110 */
[----:B------:R-:W-:Y:S05]  /*4200*/  @P4 BRA `(.L_x_49) ;  /* 0x0000000000044947 */ /* 0x000fea0003800000 */
[----:B------:R0:W5:Y:S02]  /*4210*/  LDG.E.U8 R7, desc[UR16][R24.64+0x8] ;  /* 0x0000081018077981 */ /* 0x000164000c1e1100 */
.L_x_49:
[----:B------:R-:W-:Y:S05]  /*4220*/  BSYNC B1 ;  /* 0x0000000000017941 */ /* 0x000fea0003800000 */
.L_x_48:
        /* <DEDUP_REMOVED lines=8> */
[----:B----4-:R-:W-:-:S05]  /*42b0*/  F2FP.SATFINITE.E4M3.F32.PACK_AB_MERGE_C R21, RZ, R20, RZ ;  /* 0x00000014ff15723e */ /* 0x010fca00048070ff */
[----:B------:R4:W-:Y:S01]  /*42c0*/  @!P4 STG.E.U8 desc[UR16][R10.64+0x8], R21 ;  /* 0x000008150a00c986 */ /* 0x0009e2000c101110 */
[----:B------:R-:W-:Y:S05]  /*42d0*/  @P2 BRA `(.L_x_51) ;  /* 0x0000000000042947 */ /* 0x000fea0003800000 */
[----:B------:R0:W5:Y:S02]  /*42e0*/  LDG.E.U8 R7, desc[UR16][R24.64+0x9] ;  /* 0x0000091018077981 */ /* 0x000164000c1e1100 */
.L_x_51:
[----:B------:R-:W-:Y:S05]  /*42f0*/  BSYNC B1 ;  /* 0x0000000000017941 */ /* 0x000fea0003800000 */
.L_x_50:
        /* <DEDUP_REMOVED lines=12> */
.L_x_53:
[----:B------:R-:W-:Y:S05]  /*43c0*/  BSYNC B1 ;  /* 0x0000000000017941 */ /* 0x000fea0003800000 */
.L_x_52:
        /* <DEDUP_REMOVED lines=12> */
.L_x_55:
[----:B------:R-:W-:Y:S05]  /*4490*/  BSYNC B1 ;  /* 0x0000000000017941 */ /* 0x000fea0003800000 */
.L_x_54:
        /* <DEDUP_REMOVED lines=12> */
.L_x_57:
[----:B------:R-:W-:Y:S05]  /*4560*/  BSYNC B1 ;  /* 0x0000000000017941 */ /* 0x000fea0003800000 */
.L_x_56:
        /* <DEDUP_REMOVED lines=12> */
.L_x_59:
[----:B------:R-:W-:Y:S05]  /*4630*/  BSYNC B1 ;  /* 0x0000000000017941 */ /* 0x000fea0003800000 */
.L_x_58:
        /* <DEDUP_REMOVED lines=12> */
.L_x_61:
[----:B------:R-:W-:Y:S05]  /*4700*/  BSYNC B1 ;  /* 0x0000000000017941 */ /* 0x000fea0003800000 */
.L_x_60:
        /* <DEDUP_REMOVED lines=12> */
.L_x_63:
[----:B------:R-:W-:Y:S05]  /*47d0*/  BSYNC B1 ;  /* 0x0000000000017941 */ /* 0x000fea0003800000 */
.L_x_62:
        /* <DEDUP_REMOVED lines=12> */
.L_x_65:
[----:B------:R-:W-:Y:S05]  /*48a0*/  BSYNC B1 ;  /* 0x0000000000017941 */ /* 0x000fea0003800000 */
.L_x_64:
        /* <DEDUP_REMOVED lines=12> */
.L_x_67:
[----:B------:R-:W-:Y:S05]  /*4970*/  BSYNC B1 ;  /* 0x0000000000017941 */ /* 0x000fea0003800000 */
.L_x_66:
        /* <DEDUP_REMOVED lines=12> */
.L_x_69:
[----:B------:R-:W-:Y:S05]  /*4a40*/  BSYNC B1 ;  /* 0x0000000000017941 */ /* 0x000fea0003800000 */
.L_x_68:
        /* <DEDUP_REMOVED lines=12> */
.L_x_71:
[----:B------:R-:W-:Y:S05]  /*4b10*/  BSYNC B1 ;  /* 0x0000000000017941 */ /* 0x000fea0003800000 */
.L_x_70:
        /* <DEDUP_REMOVED lines=12> */
.L_x_73:
[----:B------:R-:W-:Y:S05]  /*4be0*/  BSYNC B1 ;  /* 0x0000000000017941 */ /* 0x000fea0003800000 */
.L_x_72:
        /* <DEDUP_REMOVED lines=12> */
.L_x_75:
[----:B------:R-:W-:Y:S05]  /*4cb0*/  BSYNC B1 ;  /* 0x0000000000017941 */ /* 0x000fea0003800000 */
.L_x_74:
        /* <DEDUP_REMOVED lines=12> */
.L_x_77:
[----:B------:R-:W-:Y:S05]  /*4d80*/  BSYNC B1 ;  /* 0x0000000000017941 */ /* 0x000fea0003800000 */
.L_x_76:
        /* <DEDUP_REMOVED lines=12> */
.L_x_79:
[----:B------:R-:W-:Y:S05]  /*4e50*/  BSYNC B1 ;  /* 0x0000000000017941 */ /* 0x000fea0003800000 */
.L_x_78:
        /* <DEDUP_REMOVED lines=12> */
.L_x_81:
[----:B------:R-:W-:Y:S05]  /*4f20*/  BSYNC B1 ;  /* 0x0000000000017941 */ /* 0x000fea0003800000 */
.L_x_80:
        /* <DEDUP_REMOVED lines=12> */
.L_x_83:
[----:B------:R-:W-:Y:S05]  /*4ff0*/  BSYNC B1 ;  /* 0x0000000000017941 */ /* 0x000fea0003800000 */
.L_x_82:
        /* <DEDUP_REMOVED lines=12> */
.L_x_85:
[----:B------:R-:W-:Y:S05]  /*50c0*/  BSYNC B1 ;  /* 0x0000000000017941 */ /* 0x000fea0003800000 */
.L_x_84:
        /* <DEDUP_REMOVED lines=12> */
.L_x_87:
[----:B------:R-:W-:Y:S05]  /*5190*/  BSYNC B1 ;  /* 0x0000000000017941 */ /* 0x000fea0003800000 */
.L_x_86:
        /* <DEDUP_REMOVED lines=12> */
.L_x_89:
[----:B------:R-:W-:Y:S05]  /*5260*/  BSYNC B1 ;  /* 0x0000000000017941 */ /* 0x000fea0003800000 */
.L_x_88:
        /* <DEDUP_REMOVED lines=12> */
.L_x_91:
[----:B------:R-:W-:Y:S05]  /*5330*/  BSYNC B1 ;  /* 0x0000000000017941 */ /* 0x000fea0003800000 */
.L_x_90:
        /* <DEDUP_REMOVED lines=12> */
.L_x_93:
[----:B------:R-:W-:Y:S05]  /*5400*/  BSYNC B1 ;  /* 0x0000000000017941 */ /* 0x000fea0003800000 */
.L_x_92:
        /* <DEDUP_REMOVED lines=12> */
.L_x_95:
[----:B------:R-:W-:Y:S05]  /*54d0*/  BSYNC B1 ;  /* 0x0000000000017941 */ /* 0x000fea0003800000 */
.L_x_94:
        /* <DEDUP_REMOVED lines=12> */
.L_x_97:
[----:B------:R-:W-:Y:S05]  /*55a0*/  BSYNC B1 ;  /* 0x0000000000017941 */ /* 0x000fea0003800000 */
.L_x_96:
        /* <DEDUP_REMOVED lines=12> */
.L_x_99:
[----:B------:R-:W-:Y:S05]  /*5670*/  BSYNC B1 ;  /* 0x0000000000017941 */ /* 0x000fea0003800000 */
.L_x_98:
        /* <DEDUP_REMOVED lines=12> */
.L_x_101:
[----:B------:R-:W-:Y:S05]  /*5740*/  BSYNC B1 ;  /* 0x0000000000017941 */ /* 0x000fea0003800000 */
.L_x_100:
        /* <DEDUP_REMOVED lines=12> */
.L_x_103:
[----:B------:R-:W-:Y:S05]  /*5810*/  BSYNC B1 ;  /* 0x0000000000017941 */ /* 0x000fea0003800000 */
.L_x_102:
        /* <DEDUP_REMOVED lines=12> */
.L_x_105:
[----:B------:R-:W-:Y:S05]  /*58e0*/  BSYNC B1 ;  /* 0x0000000000017941 */ /* 0x000fea0003800000 */
.L_x_104:
        /* <DEDUP_REMOVED lines=12> */
.L_x_107:
[----:B------:R-:W-:Y:S05]  /*59b0*/  BSYNC B1 ;  /* 0x0000000000017941 */ /* 0x000fea0003800000 */
.L_x_106:
        /* <DEDUP_REMOVED lines=12> */
.L_x_109:
[----:B------:R-:W-:Y:S05]  /*5a80*/  BSYNC B1 ;  /* 0x0000000000017941 */ /* 0x000fea0003800000 */
.L_x_108:
        /* <DEDUP_REMOVED lines=12> */
.L_x_111:
[----:B------:R-:W-:Y:S05]  /*5b50*/  BSYNC B1 ;  /* 0x0000000000017941 */ /* 0x000fea0003800000 */
.L_x_110:
        /* <DEDUP_REMOVED lines=12> */
.L_x_113:
[----:B------:R-:W-:Y:S05]  /*5c20*/  BSYNC B1 ;  /* 0x0000000000017941 */ /* 0x000fea0003800000 */
.L_x_112:
        /* <DEDUP_REMOVED lines=12> */
.L_x_115:
[----:B------:R-:W-:Y:S05]  /*5cf0*/  BSYNC B1 ;  /* 0x0000000000017941 */ /* 0x000fea0003800000 */
.L_x_114:
        /* <DEDUP_REMOVED lines=12> */
.L_x_117:
[----:B------:R-:W-:Y:S05]  /*5dc0*/  BSYNC B1 ;  /* 0x0000000000017941 */ /* 0x000fea0003800000 */
.L_x_116:
        /* <DEDUP_REMOVED lines=12> */
.L_x_119:
[----:B------:R-:W-:Y:S05]  /*5e90*/  BSYNC B1 ;  /* 0x0000000000017941 */ /* 0x000fea0003800000 */
.L_x_118:
        /* <DEDUP_REMOVED lines=12> */
.L_x_121:
[----:B------:R-:W-:Y:S05]  /*5f60*/  BSYNC B1 ;  /* 0x0000000000017941 */ /* 0x000fea0003800000 */
.L_x_120:
        /* <DEDUP_REMOVED lines=12> */
.L_x_123:
[----:B------:R-:W-:Y:S05]  /*6030*/  BSYNC B1 ;  /* 0x0000000000017941 */ /* 0x000fea0003800000 */
.L_x_122:
        /* <DEDUP_REMOVED lines=12> */
.L_x_125:
[----:B------:R-:W-:Y:S05]  /*6100*/  BSYNC B1 ;  /* 0x0000000000017941 */ /* 0x000fea0003800000 */
.L_x_124:
        /* <DEDUP_REMOVED lines=12> */
.L_x_127:
[----:B------:R-:W-:Y:S05]  /*61d0*/  BSYNC B1 ;  /* 0x0000000000017941 */ /* 0x000fea0003800000 */
.L_x_126:
        /* <DEDUP_REMOVED lines=12> */
.L_x_129:
[----:B------:R-:W-:Y:S05]  /*62a0*/  BSYNC B1 ;  /* 0x0000000000017941 */ /* 0x000fea0003800000 */
.L_x_128:
        /* <DEDUP_REMOVED lines=12> */
.L_x_131:
[----:B------:R-:W-:Y:S05]  /*6370*/  BSYNC B1 ;  /* 0x0000000000017941 */ /* 0x000fea0003800000 */
.L_x_130:
        /* <DEDUP_REMOVED lines=12> */
.L_x_133:
[----:B------:R-:W-:Y:S05]  /*6440*/  BSYNC B1 ;  /* 0x0000000000017941 */ /* 0x000fea0003800000 */
.L_x_132:
[----:B-----5:R-:W-:Y:S01]  /*6450*/  LOP3.LUT R7, R7, 0xff, RZ, 0xc0, !PT ;  /* 0x000000ff07077812 */ /* 0x020fe200078ec0ff */
[----:B------:R-:W-:Y:S01]  /*6460*/  BSSY B1, `(.L_x_134) ;  /* 0x000000b000017945 */ /* 0x000fe20003800000 */
[----:B------:R-:W-:Y:S02]  /*6470*/  ISETP.LT.OR P1, PT, R29, 0x5a, !P1 ;  /* 0x0000005a1d00780c */ /* 0x000fe40004f21670 */
[----:B------:R-:W-:-:S05]  /*6480*/  F2FP.F16.E4M3.UNPACK_B R7, R7 ;  /* 0x00000007ff07723e */ /* 0x000fca00020006ff */
[----:B------:R-:W-:-:S05]  /*6490*/  HADD2.F32 R7, -RZ, R7.H0_H0 ;  /* 0x20000007ff077230 */ /* 0x000fca0000004100 */
[----:B-1--4-:R-:W-:Y:S01]  /*64a0*/  FMUL R10, R7, R210 ;  /* 0x000000d2070a7220 */ /* 0x012fe20000400000 */
[----:B------:R-:W-:-:S03]  /*64b0*/  PRMT R7, RZ, 0x7610, R7 ;  /* 0x00007610ff077816 */ /* 0x000fc60000000007 */
[----:B------:R-:W-:-:S05]  /*64c0*/  FFMA R10, R161, R211, R10 ;  /* 0x000000d3a10a7223 */ /* 0x000fca000000000a */
[----:B------:R-:W-:-:S05]  /*64d0*/  F2FP.SATFINITE.E4M3.F32.PACK_AB_MERGE_C R11, RZ, R10, RZ ;  /* 0x0000000aff0b723e */ /* 0x000fca00048070ff */
[----:B------:R1:W-:Y:S01]  /*64e0*/  @!P2 STG.E.U8 desc[UR16][R12.64+0x58], R11 ;  /* 0x0000580b0c00a986 */ /* 0x0003e2000c101110 */
[----:B------:R-:W-:Y:S05]  /*64f0*/  @P1 BRA `(.L_x_135) ;  /* 0x0000000000041947 */ /* 0x000fea0003800000 */
[----:B------:R4:W5:Y:S02]  /*6500*/  LDG.E.U8 R7, desc[UR16][R26.64+0x59] ;  /* 0x000059101a077981 */ /* 0x000964000c1e1100 */
.L_x_135:
[----:B------:R-:W-:Y:S05]  /*6510*/  BSYNC B1 ;  /* 0x0000000000017941 */ /* 0x000fea0003800000 */
.L_x_134:
        /* <DEDUP_REMOVED lines=20> */
.L_x_137:
[----:B------:R-:W-:Y:S05]  /*6660*/  BSYNC B1 ;  /* 0x0000000000017941 */ /* 0x000fea0003800000 */
.L_x_136:
[----:B-----5:R-:W-:Y:S01]  /*6670*/  LOP3.LUT R7, R7, 0xff, RZ, 0xc0, !PT ;  /* 0x000000ff07077812 */ /* 0x020fe200078ec0ff */
[----:B------:R-:W-:Y:S01]  /*6680*/  BSSY B1, `(.L_x_138) ;  /* 0x000000b000017945 */ /* 0x000fe20003800000 */
[----:B------:R-:W-:Y:S02]  /*6690*/  ISETP.LT.OR P2, PT, R29, 0x2, !P0 ;  /* 0x000000021d00780c */ /* 0x000fe40004741670 */
[----:B------:R-:W-:-:S05]  /*66a0*/  F2FP.F16.E4M3.UNPACK_B R7, R7 ;  /* 0x00000007ff07723e */ /* 0x000fca00020006ff */
[----:B------:R-:W-:-:S05]  /*66b0*/  HADD2.F32 R7, -RZ, R7.H0_H0 ;  /* 0x20000007ff077230 */ /* 0x000fca0000004100 */
[----:B-1----:R-:W-:Y:S01]  /*66c0*/  FMUL R12, R7, R210 ;  /* 0x000000d2070c7220 */ /* 0x002fe20000400000 */
[----:B------:R-:W-:-:S03]  /*66d0*/  PRMT R7, RZ, 0x7610, R7 ;  /* 0x00007610ff077816 */ /* 0x000fc60000000007 */
[----:B------:R-:W-:-:S05]  /*66e0*/  FFMA R12, R163, R211, R12 ;  /* 0x000000d3a30c7223 */ /* 0x000fca000000000c */
[----:B------:R-:W-:-:S05]  /*66f0*/  F2FP.SATFINITE.E4M3.F32.PACK_AB_MERGE_C R13, RZ, R12, RZ ;  /* 0x0000000cff0d723e */ /* 0x000fca00048070ff */
[----:B------:R1:W-:Y:S01]  /*6700*/  @!P4 STG.E.U8 desc[UR16][R14.64], R13 ;  /* 0x0000000d0e00c986 */ /* 0x0003e2000c101110 */
[----:B------:R-:W-:Y:S05]  /*6710*/  @P2 BRA `(.L_x_139) ;  /* 0x0000000000042947 */ /* 0x000fea0003800000 */
[----:B------:R0:W5:Y:S02]  /*6720*/  LDG.E.U8 R7, desc[UR16][R10.64+0x1] ;  /* 0x000001100a077981 */ /* 0x000164000c1e1100 */
.L_x_139:
[----:B------:R-:W-:Y:S05]  /*6730*/  BSYNC B1 ;  /* 0x0000000000017941 */ /* 0x000fea0003800000 */
.L_x_138:
        /* <DEDUP_REMOVED lines=9> */
[----:B------:R-:W-:-:S04]  /*67d0*/  IMAD.WIDE.U32 R18, R31, UR6, R18 ;  /* 0x000000061f127c25 */ /* 0x000fc8000f8e0012 */
[----:B------:R-:W-:Y:S01]  /*67e0*/  FMUL R7, R7, R210 ;  /* 0x000000d207077220 */ /* 0x000fe20000400000 */
[----:B------:R-:W-:-:S03]  /*67f0*/  IMAD R31, R31, UR7, R8 ;  /* 0x000000071f1f7c24 */ /* 0x000fc6000f8e0208 */
[----:B------:R-:W-:Y:S01]  /*6800*/  FFMA R7, R162, R211, R7 ;  /* 0x000000d3a2077223 */ /* 0x000fe20000000007 */
[----:B------:R-:W-:-:S04]  /*6810*/  IADD3 R8, P4, R18, UR10, RZ ;  /* 0x0000000a12087c10 */ /* 0x000fc8000ff9e0ff */
[----:B-1----:R-:W-:Y:S02]  /*6820*/  F2FP.SATFINITE.E4M3.F32.PACK_AB_MERGE_C R13, RZ, R7, RZ ;  /* 0x00000007ff0d723e */ /* 0x002fe400048070ff */
[----:B------:R-:W-:Y:S02]  /*6830*/  IADD3.X R9, R19, UR11, R31, P4, !PT ;  /* 0x0000000b13097c10 */ /* 0x000fe4000a7fe41f */
[----:B------:R-:W-:Y:S01]  /*6840*/  PRMT R7, RZ, 0x7610, R7 ;  /* 0x00007610ff077816 */ /* 0x000fe20000000007 */
[----:B------:R1:W-:Y:S01]  /*6850*/  @!P2 STG.E.U8 desc[UR16][R14.64+0x1], R13 ;  /* 0x0000010d0e00a986 */ /* 0x0003e2000c101110 */
[----:B------:R-:W-:Y:S05]  /*6860*/  @P5 BRA `(.L_x_141) ;  /* 0x0000000000045947 */ /* 0x000fea0003800000 */
[----:B------:R0:W5:Y:S02]  /*6870*/  LDG.E.U8 R7, desc[UR16][R8.64] ;  /* 0x0000001008077981 */ /* 0x000164000c1e1100 */
.L_x_141:
[----:B------:R-:W-:Y:S05]  /*6880*/  BSYNC B1 ;  /* 0x0000000000017941 */ /* 0x000fea0003800000 */
.L_x_140:
        /* <DEDUP_REMOVED lines=8> */
[----:B-1----:R-:W-:-:S05]  /*6910*/  F2FP.SATFINITE.E4M3.F32.PACK_AB_MERGE_C R13, RZ, R12, RZ ;  /* 0x0000000cff0d723e */ /* 0x002fca00048070ff */
[----:B------:R1:W-:Y:S01]  /*6920*/  @!P5 STG.E.U8 desc[UR16][R16.64], R13 ;  /* 0x0000000d1000d986 */ /* 0x0003e2000c101110 */
[----:B------:R-:W-:Y:S05]  /*6930*/  @P2 BRA `(.L_x_143) ;  /* 0x0000000000042947 */ /* 0x000fea0003800000 */
[----:B------:R0:W5:Y:S02]  /*6940*/  LDG.E.U8 R7, desc[UR16][R8.64+0x1] ;  /* 0x0000011008077981 */ /* 0x000164000c1e1100 */
.L_x_143:
[----:B------:R-:W-:Y:S05]  /*6950*/  BSYNC B1 ;  /* 0x0000000000017941 */ /* 0x000fea0003800000 */
.L_x_142:
[----:B-----5:R-:W-:Y:S01]  /*6960*/  LOP3.LUT R7, R7, 0xff, RZ, 0xc0, !PT ;  /* 0x000000ff07077812 */ /* 0x020fe200078ec0ff */
[----:B------:R-:W-:Y:S01]  /*6970*/  BSSY B1, `(.L_x_144) ;  /* 0x000000b000017945 */ /* 0x000fe20003800000 */
[----:B------:R-:W-:Y:S02]  /*6980*/  ISETP.LT.OR P4, PT, R29, 0x9, !P0 ;  /* 0x000000091d00780c */ /* 0x000fe40004781670 */
[----:B------:R-:W-:-:S05]  /*6990*/  F2FP.F16.E4M3.UNPACK_B R7, R7 ;  /* 0x00000007ff07723e */ /* 0x000fca00020006ff */
[----:B------:R-:W-:-:S05]  /*69a0*/  HADD2.F32 R7, -RZ, R7.H0_H0 ;  /* 0x20000007ff077230 */ /* 0x000fca0000004100 */
[----:B------:R-:W-:-:S04]  /*69b0*/  FMUL R7, R7, R210 ;  /* 0x000000d207077220 */ /* 0x000fc80000400000 */
[----:B------:R-:W-:-:S05]  /*69c0*/  FFMA R7, R164, R211, R7 ;  /* 0x000000d3a4077223 */ /* 0x000fca0000000007 */
[----:B-1----:R-:W-:Y:S02]  /*69d0*/  F2FP.SATFINITE.E4M3.F32.PACK_AB_MERGE_C R13, RZ, R7, RZ ;  /* 0x00000007ff0d723e */ /* 0x002fe400048070ff */
[----:B------:R-:W-:-:S03]  /*69e0*/  PRMT R7, RZ, 0x7610, R7 ;  /* 0x00007610ff077816 */ /* 0x000fc60000000007 */
[----:B------:R1:W-:Y:S01]  /*69f0*/  @!P2 STG.E.U8 desc[UR16][R16.64+0x1], R13 ;  /* 0x0000010d1000a986 */ /* 0x0003e2000c101110 */
[----:B------:R-:W-:Y:S05]  /*6a00*/  @P4 BRA `(.L_x_145) ;  /* 0x0000000000044947 */ /* 0x000fea0003800000 */
[----:B------:R0:W5:Y:S02]  /*6a10*/  LDG.E.U8 R7, desc[UR16][R10.64+0x8] ;  /* 0x000008100a077981 */ /* 0x000164000c1e1100 */
.L_x_145:
[----:B------:R-:W-:Y:S05]  /*6a20*/  BSYNC B1 ;  /* 0x0000000000017941 */ /* 0x000fea0003800000 */
.L_x_144:
        /* <DEDUP_REMOVED lines=12> */
.L_x_147:
[----:B------:R-:W-:Y:S05]  /*6af0*/  BSYNC B1 ;  /* 0x0000000000017941 */ /* 0x000fea0003800000 */
.L_x_146:
        /* <DEDUP_REMOVED lines=12> */
.L_x_149:
[----:B------:R-:W-:Y:S05]  /*6bc0*/  BSYNC B1 ;  /* 0x0000000000017941 */ /* 0x000fea0003800000 */
.L_x_148:
        /* <DEDUP_REMOVED lines=12> */
.L_x_151:
[----:B------:R-:W-:Y:S05]  /*6c90*/  BSYNC B1 ;  /* 0x0000000000017941 */ /* 0x000fea0003800000 */
.L_x_150:
        /* <DEDUP_REMOVED lines=12> */
.L_x_153:
[----:B------:R-:W-:Y:S05]  /*6d60*/  BSYNC B1 ;  /* 0x0000000000017941 */ /* 0x000fea0003800000 */
.L_x_152:
        /* <DEDUP_REMOVED lines=12> */
.L_x_155:
[----:B------:R-:W-:Y:S05]  /*6e30*/  BSYNC B1 ;  /* 0x0000000000017941 */ /* 0x000fea0003800000 */
.L_x_154:
        /* <DEDUP_REMOVED lines=12> */
.L_x_157:
[----:B------:R-:W-:Y:S05]  /*6f00*/  BSYNC B1 ;  /* 0x0000000000017941 */ /* 0x000fea0003800000 */
.L_x_156:
        /* <DEDUP_REMOVED lines=12> */
.L_x_159:
[----:B------:R-:W-:Y:S05]  /*6fd0*/  BSYNC B1 ;  /* 0x0000000000017941 */ /* 0x000fea0003800000 */
.L_x_158:
        /* <DEDUP_REMOVED lines=12> */
.L_x_161:
[----:B------:R-:W-:Y:S05]  /*70a0*/  BSYNC B1 ;  /* 0x0000000000017941 */ /* 0x000fea0003800000 */
.L_x_160:
        /* <DEDUP_REMOVED lines=12> */
.L_x_163:
[----:B------:R-:W-:Y:S05]  /*7170*/  BSYNC B1 ;  /* 0x0000000000017941 */ /* 0x000fea0003800000 */
.L_x_162:
        /* <DEDUP_REMOVED lines=12> */
.L_x_165:
[----:B------:R-:W-:Y:S05]  /*7240*/  BSYNC B1 ;  /* 0x0000000000017941 */ /* 0x000fea0003800000 */
.L_x_164:
        /* <DEDUP_REMOVED lines=12> */
.L_x_167:
[----:B------:R-:W-:Y:S05]  /*7310*/  BSYNC B1 ;  /* 0x0000000000017941 */ /* 0x000fea0003800000 */
.L_x_166:
        /* <DEDUP_REMOVED lines=12> */
.L_x_169:
[----:B------:R-:W-:Y:S05]  /*73e0*/  BSYNC B1 ;  /* 0x0000000000017941 */ /* 0x000fea0003800000 */
.L_x_168:
        /* <DEDUP_REMOVED lines=12> */
.L_x_171:
[----:B------:R-:W-:Y:S05]  /*74b0*/  BSYNC B1 ;  /* 0x0000000000017941 */ /* 0x000fea0003800000 */
.L_x_170:
        /* <DEDUP_REMOVED lines=12> */
.L_x_173:
[----:B------:R-:W-:Y:S05]  /*7580*/  BSYNC B1 ;  /* 0x0000000000017941 */ /* 0x000fea0003800000 */
.L_x_172:
        /* <DEDUP_REMOVED lines=12> */
.L_x_175:
[----:B------:R-:W-:Y:S05]  /*7650*/  BSYNC B1 ;  /* 0x0000000000017941 */ /* 0x000fea0003800000 */
.L_x_174:
        /* <DEDUP_REMOVED lines=12> */
.L_x_177:
[----:B------:R-:W-:Y:S05]  /*7720*/  BSYNC B1 ;  /* 0x0000000000017941 */ /* 0x000fea0003800000 */
.L_x_176:
        /* <DEDUP_REMOVED lines=12> */
.L_x_179:
[----:B------:R-:W-:Y:S05]  /*77f0*/  BSYNC B1 ;  /* 0x0000000000017941 */ /* 0x000fea0003800000 */
.L_x_178:
        /* <DEDUP_REMOVED lines=12> */
.L_x_181:
[----:B------:R-:W-:Y:S05]  /*78c0*/  BSYNC B1 ;  /* 0x0000000000017941 */ /* 0x000fea0003800000 */
.L_x_180:
        /* <DEDUP_REMOVED lines=12> */
.L_x_183:
[----:B------:R-:W-:Y:S05]  /*7990*/  BSYNC B1 ;  /* 0x0000000000017941 */ /* 0x000fea0003800000 */
.L_x_182:
        /* <DEDUP_REMOVED lines=12> */
.L_x_185:
[----:B------:R-:W-:Y:S05]  /*7a60*/  BSYNC B1 ;  /* 0x0000000000017941 */ /* 0x000fea0003800000 */
.L_x_184:
        /* <DEDUP_REMOVED lines=12> */
.L_x_187:
[----:B------:R-:W-:Y:S05]  /*7b30*/  BSYNC B1 ;  /* 0x0000000000017941 */ /* 0x000fea0003800000 */
.L_x_186:
        /* <DEDUP_REMOVED lines=12> */
.L_x_189:
[----:B------:R-:W-:Y:S05]  /*7c00*/  BSYNC B1 ;  /* 0x0000000000017941 */ /* 0x000fea0003800000 */
.L_x_188:
        /* <DEDUP_REMOVED lines=12> */
.L_x_191:
[----:B------:R-:W-:Y:S05]  /*7cd0*/  BSYNC B1 ;  /* 0x0000000000017941 */ /* 0x000fea0003800000 */
.L_x_190:
        /* <DEDUP_REMOVED lines=12> */
.L_x_193:
[----:B------:R-:W-:Y:S05]  /*7da0*/  BSYNC B1 ;  /* 0x0000000000017941 */ /* 0x000fea0003800000 */
.L_x_192:
        /* <DEDUP_REMOVED lines=12> */
.L_x_195:
[----:B------:R-:W-:Y:S05]  /*7e70*/  BSYNC B1 ;  /* 0x0000000000017941 */ /* 0x000fea0003800000 */
.L_x_194:
        /* <DEDUP_REMOVED lines=12> */
.L_x_197:
[----:B------:R-:W-:Y:S05]  /*7f40*/  BSYNC B1 ;  /* 0x0000000000017941 */ /* 0x000fea0003800000 */
.L_x_196:
        /* <DEDUP_REMOVED lines=12> */
.L_x_199:
[----:B------:R-:W-:Y:S05]  /*8010*/  BSYNC B1 ;  /* 0x0000000000017941 */ /* 0x000fea0003800000 */
.L_x_198:
        /* <DEDUP_REMOVED lines=12> */
.L_x_201:
[----:B------:R-:W-:Y:S05]  /*80e0*/  BSYNC B1 ;  /* 0x0000000000017941 */ /* 0x000fea0003800000 */
.L_x_200:
        /* <DEDUP_REMOVED lines=12> */
.L_x_203:
[----:B------:R-:W-:Y:S05]  /*81b0*/  BSYNC B1 ;  /* 0x0000000000017941 */ /* 0x000fea0003800000 */
.L_x_202:
        /* <DEDUP_REMOVED lines=12> */
.L_x_205:
[----:B------:R-:W-:Y:S05]  /*8280*/  BSYNC B1 ;  /* 0x0000000000017941 */ /* 0x000fea0003800000 */
.L_x_204:
        /* <DEDUP_REMOVED lines=12> */
.L_x_207:
[----:B------:R-:W-:Y:S05]  /*8350*/  BSYNC B1 ;  /* 0x0000000000017941 */ /* 0x000fea0003800000 */
.L_x_206:
        /* <DEDUP_REMOVED lines=12> */
.L_x_209:
[----:B------:R-:W-:Y:S05]  /*8420*/  BSYNC B1 ;  /* 0x0000000000017941 */ /* 0x000fea0003800000 */
.L_x_208:
        /* <DEDUP_REMOVED lines=12> */
.L_x_211:
[----:B------:R-:W-:Y:S05]  /*84f0*/  BSYNC B1 ;  /* 0x0000000000017941 */ /* 0x000fea0003800000 */
.L_x_210:
        /* <DEDUP_REMOVED lines=12> */
.L_x_213:
[----:B------:R-:W-:Y:S05]  /*85c0*/  BSYNC B1 ;  /* 0x0000000000017941 */ /* 0x000fea0003800000 */
.L_x_212:
        /* <DEDUP_REMOVED lines=12> */
.L_x_215:
[----:B------:R-:W-:Y:S05]  /*8690*/  BSYNC B1 ;  /* 0x0000000000017941 */ /* 0x000fea0003800000 */
.L_x_214:
        /* <DEDUP_REMOVED lines=12> */
.L_x_217:
[----:B------:R-:W-:Y:S05]  /*8760*/  BSYNC B1 ;  /* 0x0000000000017941 */ /* 0x000fea0003800000 */
.L_x_216:
        /* <DEDUP_REMOVED lines=12> */
.L_x_219:
[----:B------:R-:W-:Y:S05]  /*8830*/  BSYNC B1 ;  /* 0x0000000000017941 */ /* 0x000fea0003800000 */
.L_x_218:
        /* <DEDUP_REMOVED lines=12> */
.L_x_221:
[----:B------:R-:W-:Y:S05]  /*8900*/  BSYNC B1 ;  /* 0x0000000000017941 */ /* 0x000fea0003800000 */
.L_x_220:
        /* <DEDUP_REMOVED lines=12> */
.L_x_223:
[----:B------:R-:W-:Y:S05]  /*89d0*/  BSYNC B1 ;  /* 0x0000000000017941 */ /* 0x000fea0003800000 */
.L_x_222:
        /* <DEDUP_REMOVED lines=12> */
.L_x_225:
[----:B------:R-:W-:Y:S05]  /*8aa0*/  BSYNC B1 ;  /* 0x0000000000017941 */ /* 0x000fea0003800000 */
.L_x_224:
        /* <DEDUP_REMOVED lines=12> */
.L_x_227:
[----:B------:R-:W-:Y:S05]  /*8b70*/  BSYNC B1 ;  /* 0x0000000000017941 */ /* 0x000fea0003800000 */
.L_x_226:
[----:B-----5:R-:W-:Y:S01]  /*8b80*/  LOP3.LUT R7, R7, 0xff, RZ, 0xc0, !PT ;  /* 0x000000ff07077812 */ /* 0x020fe200078ec0ff */
[----:B------:R-:W-:Y:S01]  /*8b90*/  BSSY B1, `(.L_x_228) ;  /* 0x000000b000017945 */ /* 0x000fe20003800000 */
[----:B------:R-:W-:Y:S02]  /*8ba0*/  ISETP.LT.OR P2, PT, R29, 0x59, !P1 ;  /* 0x000000591d00780c */ /* 0x000fe40004f41670 */
[----:B------:R-:W-:-:S05]  /*8bb0*/  F2FP.F16.E4M3.UNPACK_B R7, R7 ;  /* 0x00000007ff07723e */ /* 0x000fca00020006ff */
[----:B------:R-:W-:-:S05]  /*8bc0*/  HADD2.F32 R7, -RZ, R7.H0_H0 ;  /* 0x20000007ff077230 */ /* 0x000fca0000004100 */
[----:B------:R-:W-:-:S04]  /*8bd0*/  FMUL R7, R7, R210 ;  /* 0x000000d207077220 */ /* 0x000fc80000400000 */
[----:B------:R-:W-:-:S05]  /*8be0*/  FFMA R7, R206, R211, R7 ;  /* 0x000000d3ce077223 */ /* 0x000fca0000000007 */
[----:B0-----:R-:W-:Y:S02]  /*8bf0*/  F2FP.SATFINITE.E4M3.F32.PACK_AB_MERGE_C R11, RZ, R7, RZ ;  /* 0x00000007ff0b723e */ /* 0x001fe400048070ff */
[----:B------:R-:W-:-:S03]  /*8c00*/  PRMT R7, RZ, 0x7610, R7 ;  /* 0x00007610ff077816 */ /* 0x000fc60000000007 */
[----:B------:R0:W-:Y:S01]  /*8c10*/  @!P0 STG.E.U8 desc[UR16][R14.64+0x59], R11 ;  /* 0x0000590b0e008986 */ /* 0x0001e2000c101110 */
[----:B------:R-:W-:Y:S05]  /*8c20*/  @P2 BRA `(.L_x_229) ;  /* 0x0000000000042947 */ /* 0x000fea0003800000 */
[----:B------:R0:W5:Y:S02]  /*8c30*/  LDG.E.U8 R7, desc[UR16][R8.64+0x58] ;  /* 0x0000581008077981 */ /* 0x000164000c1e1100 */
.L_x_229:
[----:B------:R-:W-:Y:S05]  /*8c40*/  BSYNC B1 ;  /* 0x0000000000017941 */ /* 0x000fea0003800000 */
.L_x_228:
        /* <DEDUP_REMOVED lines=8> */
[----:B0-----:R-:W-:-:S05]  /*8cd0*/  F2FP.SATFINITE.E4M3.F32.PACK_AB_MERGE_C R11, RZ, R10, RZ ;  /* 0x0000000aff0b723e */ /* 0x001fca00048070ff */
[----:B------:R0:W-:Y:S01]  /*8ce0*/  @!P2 STG.E.U8 desc[UR16][R16.64+0x58], R11 ;  /* 0x0000580b1000a986 */ /* 0x0001e2000c101110 */
[----:B------:R-:W-:Y:S05]  /*8cf0*/  @P1 BRA `(.L_x_231) ;  /* 0x0000000000041947 */ /* 0x000fea0003800000 */
[----:B------:R0:W5:Y:S02]  /*8d00*/  LDG.E.U8 R7, desc[UR16][R8.64+0x59] ;  /* 0x0000591008077981 */ /* 0x000164000c1e1100 */
.L_x_231:
[----:B------:R-:W-:Y:S05]  /*8d10*/  BSYNC B1 ;  /* 0x0000000000017941 */ /* 0x000fea0003800000 */
.L_x_230:
[----:B------:R-:W-:Y:S05]  /*8d20*/  @P1 BRA `(.L_x_232) ;  /* 0x0000001800301947 */ /* 0x000fea0003800000 */
[----:B-----5:R-:W-:-:S04]  /*8d30*/  LOP3.LUT R7, R7, 0xff, RZ, 0xc0, !PT ;  /* 0x000000ff07077812 */ /* 0x020fc800078ec0ff */
[----:B------:R-:W-:-:S05]  /*8d40*/  F2FP.F16.E4M3.UNPACK_B R7, R7 ;  /* 0x00000007ff07723e */ /* 0x000fca00020006ff */
[----:B------:R-:W-:-:S05]  /*8d50*/  HADD2.F32 R7, -RZ, R7.H0_H0 ;  /* 0x20000007ff077230 */ /* 0x000fca0000004100 */
[----:B------:R-:W-:-:S04]  /*8d60*/  FMUL R7, R7, R210 ;  /* 0x000000d207077220 */ /* 0x000fc80000400000 */
[----:B------:R-:W-:-:S05]  /*8d70*/  FFMA R7, R208, R211, R7 ;  /* 0x000000d3d0077223 */ /* 0x000fca0000000007 */
[----:B------:R-:W-:-:S05]  /*8d80*/  F2FP.SATFINITE.E4M3.F32.PACK_AB_MERGE_C R7, RZ, R7, RZ ;  /* 0x00000007ff07723e */ /* 0x000fca00048070ff */
[----:B------:R0:W-:Y:S01]  /*8d90*/  STG.E.U8 desc[UR16][R16.64+0x59], R7 ;  /* 0x0000590710007986 */ /* 0x0001e2000c101110 */
[----:B------:R-:W-:Y:S05]  /*8da0*/  BRA `(.L_x_232) ;  /* 0x0000001800107947 */ /* 0x000fea0003800000 */
.L_x_39:
[C---:B------:R-:W-:Y:S01]  /*8db0*/  ISETP.GE.AND P1, PT, R30.reuse, 0x1, PT ;  /* 0x000000011e00780c */ /* 0x040fe20003f26270 */
[-C--:B--2---:R-:W-:Y:S01]  /*8dc0*/  FMUL R213, R213, R211.reuse ;  /* 0x000000d3d5d57220 */ /* 0x084fe20000400000 */
[----:B------:R-:W-:Y:S01]  /*8dd0*/  ISETP.GE.AND P2, PT, R30, 0x9, PT ;  /* 0x000000091e00780c */ /* 0x000fe20003f46270 */
[-C--:B------:R-:W-:Y:S01]  /*8de0*/  FMUL R212, R212, R211.reuse ;  /* 0x000000d3d4d47220 */ /* 0x080fe20000400000 */
[----:B------:R-:W-:Y:S01]  /*8df0*/  ISETP.LT.OR P0, PT, R29, 0x1, !P1 ;  /* 0x000000011d00780c */ /* 0x000fe20004f01670 */
[----:B------:R-:W-:Y:S01]  /*8e00*/  FMUL R20, R20, R211 ;  /* 0x000000d314147220 */ /* 0x000fe20000400000 */
[----:B------:R-:W-:Y:S01]  /*8e10*/  F2FP.SATFINITE.E4M3.F32.PACK_AB_MERGE_C R213, RZ, R213, RZ ;  /* 0x000000d5ffd5723e */ /* 0x000fe200048070ff */
[-C--:B------:R-:W-:Y:S01]  /*8e20*/  FMUL R21, R21, R211.reuse ;  /* 0x000000d315157220 */ /* 0x080fe20000400000 */
[----:B------:R-:W-:Y:S01]  /*8e30*/  ISETP.LT.OR P4, PT, R29, 0x2, !P1 ;  /* 0x000000021d00780c */ /* 0x000fe20004f81670 */
[-C--:B------:R-:W-:Y:S01]  /*8e40*/  FMUL R23, R23, R211.reuse ;  /* 0x000000d317177220 */ /* 0x080fe20000400000 */
[C---:B------:R-:W-:Y:S01]  /*8e50*/  ISETP.LT.OR P6, PT, R29.reuse, 0x1, !P2 ;  /* 0x000000011d00780c */ /* 0x040fe200057c1670 */
[-C--:B------:R-:W-:Y:S01]  /*8e60*/  FMUL R22, R22, R211.reuse ;  /* 0x000000d316167220 */ /* 0x080fe20000400000 */
[----:B------:R-:W-:Y:S01]  /*8e70*/  ISETP.LT.OR P5, PT, R29, 0x9, !P1 ;  /* 0x000000091d00780c */ /* 0x000fe20004fa1670 */
[-C--:B------:R-:W-:Y:S01]  /*8e80*/  FMUL R120, R120, R211.reuse ;  /* 0x000000d378787220 */ /* 0x080fe20000400000 */
[----:B------:R-:W-:Y:S01]  /*8e90*/  F2FP.SATFINITE.E4M3.F32.PACK_AB_MERGE_C R7, RZ, R212, RZ ;  /* 0x000000d4ff07723e */ /* 0x000fe200048070ff */
[-C--:B------:R-:W-:Y:S01]  /*8ea0*/  FMUL R121, R121, R211.reuse ;  /* 0x000000d379797220 */ /* 0x080fe20000400000 */
[----:B------:R-:W-:Y:S01]  /*8eb0*/  F2FP.SATFINITE.E4M3.F32.PACK_AB_MERGE_C R9, RZ, R20, RZ ;  /* 0x00000014ff09723e */ /* 0x000fe200048070ff */
[----:B------:R-:W-:Y:S01]  /*8ec0*/  @!P0 STG.E.U8 desc[UR16][R10.64], R213 ;  /* 0x000000d50a008986 */ /* 0x000fe2000c101110 */
[----:B------:R-:W-:Y:S01]  /*8ed0*/  ISETP.LT.OR P0, PT, R29, 0x2, !P2 ;  /* 0x000000021d00780c */ /* 0x000fe20005701670 */
[----:B------:R-:W-:Y:S01]  /*8ee0*/  FMUL R123, R123, R211 ;  /* 0x000000d37b7b7220 */ /* 0x000fe20000400000 */
[----:B------:R-:W-:Y:S01]  /*8ef0*/  F2FP.SATFINITE.E4M3.F32.PACK_AB_MERGE_C R21, RZ, R21, RZ ;  /* 0x00000015ff15723e */ /* 0x000fe200048070ff */
[----:B------:R0:W-:Y:S01]  /*8f00*/  @!P4 STG.E.U8 desc[UR16][R10.64+0x1], R7 ;  /* 0x000001070a00c986 */ /* 0x0001e2000c101110 */
[C---:B------:R-:W-:Y:S01]  /*8f10*/  ISETP.LT.OR P4, PT, R29.reuse, 0xa, !P1 ;  /* 0x0000000a1d00780c */ /* 0x040fe20004f81670 */
[----:B------:R-:W-:Y:S01]  /*8f20*/  FMUL R122, R122, R211 ;  /* 0x000000d37a7a7220 */ /* 0x000fe20000400000 */
[----:B------:R-:W-:Y:S01]  /*8f30*/  F2FP.SATFINITE.E4M3.F32.PACK_AB_MERGE_C R23, RZ, R23, RZ ;  /* 0x00000017ff17723e */ /* 0x000fe200048070ff */
[----:B------:R-:W-:Y:S01]  /*8f40*/  @!P6 STG.E.U8 desc[UR16][R12.64], R21 ;  /* 0x000000150c00e986 */ /* 0x000fe2000c101110 */
[----:B------:R-:W-:Y:S01]  /*8f50*/  ISETP.LT.OR P6, PT, R29, 0x9, !P2 ;  /* 0x000000091d00780c */ /* 0x000fe200057c1670 */
[-C--:B------:R-:W-:Y:S01]  /*8f60*/  FMUL R124, R124, R211.reuse ;  /* 0x000000d37c7c7220 */ /* 0x080fe20000400000 */
[----:B------:R-:W-:Y:S01]  /*8f70*/  F2FP.SATFINITE.E4M3.F32.PACK_AB_MERGE_C R19, RZ, R120, RZ ;  /* 0x00000078ff13723e */ /* 0x000fe200048070ff */
[----:B------:R-:W-:Y:S01]  /*8f80*/  FMUL R125, R125, R211 ;  /* 0x000000d37d7d7220 */ /* 0x000fe20000400000 */
[----:B------:R-:W-:Y:S01]  /*8f90*/  F2FP.SATFINITE.E4M3.F32.PACK_AB_MERGE_C R121, RZ, R121, RZ ;  /* 0x00000079ff79723e */ /* 0x000fe200048070ff */
[----:B------:R1:W-:Y:S01]  /*8fa0*/  @!P0 STG.E.U8 desc[UR16][R12.64+0x1], R9 ;  /* 0x000001090c008986 */ /* 0x0003e2000c101110 */
[----:B------:R-:W-:Y:S01]  /*8fb0*/  ISETP.LT.OR P0, PT, R29, 0xa, !P2 ;  /* 0x0000000a1d00780c */ /* 0x000fe20005701670 */
[-C--:B------:R-:W-:Y:S01]  /*8fc0*/  FMUL R127, R127, R211.reuse ;  /* 0x000000d37f7f7220 */ /* 0x080fe20000400000 */
[----:B0-----:R-:W-:Y:S01]  /*8fd0*/  F2FP.SATFINITE.E4M3.F32.PACK_AB_MERGE_C R7, RZ, R22, RZ ;  /* 0x00000016ff07723e */ /* 0x001fe200048070ff */
[----:B------:R-:W-:Y:S01]  /*8fe0*/  @!P5 STG.E.U8 desc[UR16][R10.64+0x8], R23 ;  /* 0x000008170a00d986 */ /* 0x000fe2000c101110 */
[C---:B------:R-:W-:Y:S01]  /*8ff0*/  ISETP.LT.OR P5, PT, R29.reuse, 0x11, !P1 ;  /* 0x000000111d00780c */ /* 0x040fe20004fa1670 */
        /* <DEDUP_REMOVED lines=9> */
[----:B-1----:R-:W-:Y:S01]  /*9090*/  F2FP.SATFINITE.E4M3.F32.PACK_AB_MERGE_C R9, RZ, R122, RZ ;  /* 0x0000007aff09723e */ /* 0x002fe200048070ff */
[----:B------:R1:W-:Y:S01]  /*90a0*/  @!P0 STG.E.U8 desc[UR16][R12.64+0x9], R19 ;  /* 0x000009130c008986 */ /* 0x0003e2000c101110 */
[----:B------:R-:W-:Y:S01]  /*90b0*/  ISETP.LT.OR P0, PT, R29, 0x12, !P2 ;  /* 0x000000121d00780c */ /* 0x000fe20005701670 */
[----:B------:R-:W-:Y:S01]  /*90c0*/  FMUL R131, R131, R211 ;  /* 0x000000d383837220 */ /* 0x000fe20000400000 */
[----:B------:R-:W-:Y:S01]  /*90d0*/  F2FP.SATFINITE.E4M3.F32.PACK_AB_MERGE_C R127, RZ, R127, RZ ;  /* 0x0000007fff7f723e */ /* 0x000fe200048070ff */
[----:B------:R-:W-:Y:S01]  /*90e0*/  @!P5 STG.E.U8 desc[UR16][R10.64+0x10], R123 ;  /* 0x0000107b0a00d986 */ /* 0x000fe2000c101110 */
[C---:B------:R-:W-:Y:S01]  /*90f0*/  ISETP.LT.OR P5, PT, R29.reuse, 0x19, !P1 ;  /* 0x000000191d00780c */ /* 0x040fe20004fa1670 */
[-C--:B------:R-:W-:Y:S01]  /*9100*/  FMUL R130, R130, R211.reuse ;  /* 0x000000d382827220 */ /* 0x080fe20000400000 */
[----:B0-----:R-:W-:Y:S01]  /*9110*/  F2FP.SATFINITE.E4M3.F32.PACK_AB_MERGE_C R7, RZ, R124, RZ ;  /* 0x0000007cff07723e */ /* 0x001fe200048070ff */
        /* <DEDUP_REMOVED lines=113> */
[----:B------:R-:W-:Y:S01]  /*9830*/  ISETP.LT.OR P4, PT, R29, 0x52, !P1 ;  /* 0x000000521d00780c */ /* 0x000fe20004f81670 */
[----:B------:R-:W-:Y:S01]  /*9840*/  FMUL R161, R161, R211 ;  /* 0x000000d3a1a17220 */ /* 0x000fe20000400000 */
[----:B------:R-:W-:Y:S01]  /*9850*/  F2FP.SATFINITE.E4M3.F32.PACK_AB_MERGE_C R157, RZ, R157, RZ ;  /* 0x0000009dff9d723e */ /* 0x000fe200048070ff */
[----:B------:R-:W-:Y:S01]  /*9860*/  @!P6 STG.E.U8 desc[UR16][R12.64+0x48], R153 ;  /* 0x000048990c00e986 */ /* 0x000fe2000c101110 */
[----:B-1----:R-:W-:Y:S01]  /*9870*/  F2FP.SATFINITE.E4M3.F32.PACK_AB_MERGE_C R7, RZ, R152, RZ ;  /* 0x00000098ff07723e */ /* 0x002fe200048070ff */
[-C--:B------:R-:W-:Y:S01]  /*9880*/  FMUL R160, R160, R211.reuse ;  /* 0x000000d3a0a07220 */ /* 0x080fe20000400000 */
[----:B------:R-:W-:Y:S01]  /*9890*/  ISETP.LT.OR P6, PT, R29, 0x51, !P2 ;  /* 0x000000511d00780c */ /* 0x000fe200057c1670 */
[----:B------:R-:W-:Y:S01]  /*98a0*/  FMUL R163, R163, R211 ;  /* 0x000000d3a3a37220 */ /* 0x000fe20000400000 */
[----:B------:R-:W-:Y:S01]  /*98b0*/  F2FP.SATFINITE.E4M3.F32.PACK_AB_MERGE_C R159, RZ, R159, RZ ;  /* 0x0000009fff9f723e */ /* 0x000fe200048070ff */
[----:B------:R1:W-:Y:S01]  /*98c0*/  @!P0 STG.E.U8 desc[UR16][R12.64+0x49], R7 ;  /* 0x000049070c008986 */ /* 0x0003e2000c101110 */
[C---:B------:R-:W-:Y:S01]  /*98d0*/  ISETP.LT.OR P0, PT, R29.reuse, 0x52, !P2 ;  /* 0x000000521d00780c */ /* 0x040fe20005701670 */
[-C--:B------:R-:W-:Y:S01]  /*98e0*/  FMUL R162, R162, R211.reuse ;  /* 0x000000d3a2a27220 */ /* 0x080fe20000400000 */
[----:B0-----:R-:W-:Y:S01]  /*98f0*/  F2FP.SATFINITE.E4M3.F32.PACK_AB_MERGE_C R19, RZ, R158, RZ ;  /* 0x0000009eff13723e */ /* 0x001fe200048070ff */
[----:B------:R-:W-:Y:S01]  /*9900*/  @!P5 STG.E.U8 desc[UR16][R10.64+0x50], R155 ;  /* 0x0000509b0a00d986 */ /* 0x000fe2000c101110 */
[----:B------:R-:W-:Y:S01]  /*9910*/  ISETP.LT.OR P5, PT, R29, 0x59, !P1 ;  /* 0x000000591d00780c */ /* 0x000fe20004fa1670 */
[-C--:B------:R-:W-:Y:S01]  /*9920*/  FMUL R165, R165, R211.reuse ;  /* 0x000000d3a5a57220 */ /* 0x080fe20000400000 */
[C---:B------:R-:W-:Y:S01]  /*9930*/  ISETP.LT.OR P1, PT, R29.reuse, 0x5a, !P1 ;  /* 0x0000005a1d00780c */ /* 0x040fe20004f21670 */
[----:B------:R0:W-:Y:S01]  /*9940*/  @!P4 STG.E.U8 desc[UR16][R10.64+0x51], R9 ;  /* 0x000051090a00c986 */ /* 0x0001e2000c101110 */
[C---:B------:R-:W-:Y:S01]  /*9950*/  ISETP.LT.OR P4, PT, R29.reuse, 0x59, !P2 ;  /* 0x000000591d00780c */ /* 0x040fe20005781670 */
[-C--:B------:R-:W-:Y:S01]  /*9960*/  FMUL R164, R164, R211.reuse ;  /* 0x000000d3a4a47220 */ /* 0x080fe20000400000 */
[----:B------:R-:W-:Y:S01]  /*9970*/  ISETP.LT.OR P2, PT, R29, 0x5a, !P2 ;  /* 0x0000005a1d00780c */ /* 0x000fe20005741670 */
[----:B------:R-:W-:Y:S01]  /*9980*/  @!P6 STG.E.U8 desc[UR16][R12.64+0x50], R157 ;  /* 0x0000509d0c00e986 */ /* 0x000fe2000c101110 */
[----:B-1----:R-:W-:Y:S01]  /*9990*/  F2FP.SATFINITE.E4M3.F32.PACK_AB_MERGE_C R7, RZ, R156, RZ ;  /* 0x0000009cff07723e */ /* 0x002fe200048070ff */
[----:B------:R-:W-:Y:S01]  /*99a0*/  FMUL R166, R166, R211 ;  /* 0x000000d3a6a67220 */ /* 0x000fe20000400000 */
[----:B------:R-:W-:Y:S01]  /*99b0*/  F2FP.SATFINITE.E4M3.F32.PACK_AB_MERGE_C R161, RZ, R161, RZ ;  /* 0x000000a1ffa1723e */ /* 0x000fe200048070ff */
[----:B------:R-:W-:Y:S01]  /*99c0*/  FMUL R167, R167, R211 ;  /* 0x000000d3a7a77220 */ /* 0x000fe20000400000 */
[----:B------:R-:W-:Y:S01]  /*99d0*/  F2FP.SATFINITE.E4M3.F32.PACK_AB_MERGE_C R163, RZ, R163, RZ ;  /* 0x000000a3ffa3723e */ /* 0x000fe200048070ff */
[----:B------:R1:W-:Y:S01]  /*99e0*/  @!P0 STG.E.U8 desc[UR16][R12.64+0x51], R7 ;  /* 0x000051070c008986 */ /* 0x0003e2000c101110 */
[----:B------:R-:W-:Y:S01]  /*99f0*/  ISETP.GE.AND P0, PT, R30, 0x81, PT ;  /* 0x000000811e00780c */ /* 0x000fe20003f06270 */
[-C--:B------:R-:W-:Y:S01]  /*9a00*/  FMUL R169, R169, R211.reuse ;  /* 0x000000d3a9a97220 */ /* 0x080fe20000400000 */
[----:B0-----:R-:W-:Y:S01]  /*9a10*/  F2FP.SATFINITE.E4M3.F32.PACK_AB_MERGE_C R9, RZ, R162, RZ ;  /* 0x000000a2ff09723e */ /* 0x001fe200048070ff */
[----:B------:R-:W-:Y:S01]  /*9a20*/  @!P5 STG.E.U8 desc[UR16][R10.64+0x58], R159 ;  /* 0x0000589f0a00d986 */ /* 0x000fe2000c101110 */
[C---:B------:R-:W-:Y:S01]  /*9a30*/  ISETP.LT.OR P6, PT, R29.reuse, 0x1, !P0 ;  /* 0x000000011d00780c */ /* 0x040fe200047c1670 */
[-C--:B------:R-:W-:Y:S01]  /*9a40*/  FMUL R168, R168, R211.reuse ;  /* 0x000000d3a8a87220 */ /* 0x080fe20000400000 */
[----:B------:R-:W-:Y:S01]  /*9a50*/  ISETP.LT.OR P5, PT, R29, 0x2, !P0 ;  /* 0x000000021d00780c */ /* 0x000fe200047a1670 */
[----:B------:R-:W-:Y:S01]  /*9a60*/  @!P1 STG.E.U8 desc[UR16][R10.64+0x59], R19 ;  /* 0x000059130a009986 */ /* 0x000fe2000c101110 */
[----:B------:R-:W-:Y:S01]  /*9a70*/  ISETP.GE.AND P1, PT, R30, 0x89, PT ;  /* 0x000000891e00780c */ /* 0x000fe20003f26270 */
        /* <DEDUP_REMOVED lines=13> */
[C---:B------:R-:W-:Y:S01]  /*9b50*/  ISETP.LT.OR P6, PT, R29.reuse, 0x2, !P1 ;  /* 0x000000021d00780c */ /* 0x040fe20004fc1670 */
[----:B------:R-:W-:Y:S01]  /*9b60*/  FMUL R174, R174, R211 ;  /* 0x000000d3aeae7220 */ /* 0x000fe20000400000 */
[----:B------:R-:W-:Y:S01]  /*9b70*/  F2FP.SATFINITE.E4M3.F32.PACK_AB_MERGE_C R171, RZ, R171, RZ ;  /* 0x000000abffab723e */ /* 0x000fe200048070ff */
[----:B------:R1:W-:Y:S01]  /*9b80*/  @!P5 STG.E.U8 desc[UR16][R14.64+0x1], R9 ;  /* 0x000001090e00d986 */ /* 0x0003e2000c101110 */
[----:B------:R-:W-:Y:S01]  /*9b90*/  ISETP.LT.OR P5, PT, R29, 0x9, !P0 ;  /* 0x000000091d00780c */ /* 0x000fe200047a1670 */
[----:B------:R-:W-:Y:S01]  /*9ba0*/  FMUL R175, R175, R211 ;  /* 0x000000d3afaf7220 */ /* 0x000fe20000400000 */
[----:B------:R-:W-:Y:S01]  /*9bb0*/  F2FP.SATFINITE.E4M3.F32.PACK_AB_MERGE_C R173, RZ, R173, RZ ;  /* 0x000000adffad723e */ /* 0x000fe200048070ff */
[----:B------:R-:W-:Y:S01]  /*9bc0*/  @!P4 STG.E.U8 desc[UR16][R16.64], R165 ;  /* 0x000000a51000c986 */ /* 0x000fe2000c101110 */
[----:B0-----:R-:W-:Y:S01]  /*9bd0*/  F2FP.SATFINITE.E4M3.F32.PACK_AB_MERGE_C R7, RZ, R164, RZ ;  /* 0x000000a4ff07723e */ /* 0x001fe200048070ff */
[-C--:B------:R-:W-:Y:S01]  /*9be0*/  FMUL R177, R177, R211.reuse ;  /* 0x000000d3b1b17220 */ /* 0x080fe20000400000 */
[C---:B------:R-:W-:Y:S01]  /*9bf0*/  ISETP.LT.OR P4, PT, R29.reuse, 0x9, !P1 ;  /* 0x000000091d00780c */ /* 0x040fe20004f81670 */
[----:B------:R-:W-:Y:S01]  /*9c00*/  FMUL R176, R176, R211 ;  /* 0x000000d3b0b07220 */ /* 0x000fe20000400000 */
[----:B------:R-:W-:Y:S01]  /*9c10*/  F2FP.SATFINITE.E4M3.F32.PACK_AB_MERGE_C R175, RZ, R175, RZ ;  /* 0x000000afffaf723e */ /* 0x000fe200048070ff */
[----:B------:R0:W-:Y:S01]  /*9c20*/  @!P6 STG.E.U8 desc[UR16][R16.64+0x1], R7 ;  /* 0x000001071000e986 */ /* 0x0001e2000c101110 */
[C---:B------:R-:W-:Y:S01]  /*9c30*/  ISETP.LT.OR P6, PT, R29.reuse, 0xa, !P1 ;  /* 0x0000000a1d00780c */ /* 0x040fe20004fc1670 */
[-C--:B------:R-:W-:Y:S01]  /*9c40*/  FMUL R178, R178, R211.reuse ;  /* 0x000000d3b2b27220 */ /* 0x080fe20000400000 */
[----:B-1----:R-:W-:Y:S01]  /*9c50*/  F2FP.SATFINITE.E4M3.F32.PACK_AB_MERGE_C R9, RZ, R166, RZ ;  /* 0x000000a6ff09723e */ /* 0x002fe200048070ff */
[----:B------:R-:W-:Y:S01]  /*9c60*/  @!P5 STG.E.U8 desc[UR16][R14.64+0x8], R167 ;  /* 0x000008a70e00d986 */ /* 0x000fe2000c101110 */
[----:B------:R-:W-:Y:S01]  /*9c70*/  ISETP.LT.OR P5, PT, R29, 0x11, !P0 ;  /* 0x000000111d00780c */ /* 0x000fe200047a1670 */
        /* <DEDUP_REMOVED lines=9> */
[----:B------:R-:W-:Y:S01]  /*9d10*/  ISETP.LT.OR P4, PT, R29, 0x11, !P1 ;  /* 0x000000111d00780c */ /* 0x000fe20004f81670 */
[-C--:B------:R-:W-:Y:S01]  /*9d20*/  FMUL R182, R182, R211.reuse ;  /* 0x000000d3b6b67220 */ /* 0x080fe20000400000 */
[-C--:B------:R-:W-:Y:S01]  /*9d30*/  FMUL R183, R183, R211.reuse ;  /* 0x000000d3b7b77220 */ /* 0x080fe20000400000 */
[----:B------:R0:W-:Y:S01]  /*9d40*/  @!P6 STG.E.U8 desc[UR16][R16.64+0x9], R7 ;  /* 0x000009071000e986 */ /* 0x0001e2000c101110 */
[----:B------:R-:W-:Y:S01]  /*9d50*/  ISETP.LT.OR P6, PT, R29, 0x12, !P1 ;  /* 0x000000121d00780c */ /* 0x000fe20004fc1670 */
[-C--:B------:R-:W-:Y:S01]  /*9d60*/  FMUL R185, R185, R211.reuse ;  /* 0x000000d3b9b97220 */ /* 0x080fe20000400000 */
[----:B-1----:R-:W-:Y:S01]  /*9d70*/  F2FP.SATFINITE.E4M3.F32.PACK_AB_MERGE_C R9, RZ, R170, RZ ;  /* 0x000000aaff09723e */ /* 0x002fe200048070ff */
        /* <DEDUP_REMOVED lines=12> */
[----:B------:R-:W-:Y:S01]  /*9e40*/  FMUL R189, R189, R211 ;  /* 0x000000d3bdbd7220 */ /* 0x000fe20000400000 */
[----:B------:R-:W-:Y:S01]  /*9e50*/  F2FP.SATFINITE.E4M3.F32.PACK_AB_MERGE_C R185, RZ, R185, RZ ;  /* 0x000000b9ffb9723e */ /* 0x000fe200048070ff */
[----:B------:R0:W-:Y:S01]  /*9e60*/  @!P6 STG.E.U8 desc[UR16][R16.64+0x11], R7 ;  /* 0x000011071000e986 */ /* 0x0001e2000c101110 */
[C---:B------:R-:W-:Y:S01]  /*9e70*/  ISETP.LT.OR P6, PT, R29.reuse, 0x1a, !P1 ;  /* 0x0000001a1d00780c */ /* 0x040fe20004fc1670 */
        /* <DEDUP_REMOVED lines=62> */
[-C--:B------:R-:W-:Y:S01]  /*a260*/  FMUL R206, R206, R211.reuse ;  /* 0x000000d3cece7220 */ /* 0x080fe20000400000 */
[-C--:B------:R-:W-:Y:S01]  /*a270*/  FMUL R209, R209, R211.reuse ;  /* 0x000000d3d1d17220 */ /* 0x080fe20000400000 */
[----:B0-----:R-:W-:Y:S01]  /*a280*/  F2FP.SATFINITE.E4M3.F32.PACK_AB_MERGE_C R7, RZ, R188, RZ ;  /* 0x000000bcff07723e */ /* 0x001fe200048070ff */
[----:B------:R-:W-:Y:S01]  /*a290*/  @!P4 STG.E.U8 desc[UR16][R16.64+0x30], R189 ;  /* 0x000030bd1000c986 */ /* 0x000fe2000c101110 */
[C---:B------:R-:W-:Y:S01]  /*a2a0*/  ISETP.LT.OR P4, PT, R29.reuse, 0x39, !P1 ;  /* 0x000000391d00780c */ /* 0x040fe20004f81670 */
[----:B------:R-:W-:Y:S01]  /*a2b0*/  FMUL R208, R208, R211 ;  /* 0x000000d3d0d07220 */ /* 0x000fe20000400000 */
[----:B------:R-:W-:Y:S01]  /*a2c0*/  F2FP.SATFINITE.E4M3.F32.PACK_AB_MERGE_C R205, RZ, R205, RZ ;  /* 0x000000cdffcd723e */ /* 0x000fe200048070ff */
[----:B------:R0:W-:Y:S01]  /*a2d0*/  @!P6 STG.E.U8 desc[UR16][R16.64+0x31], R7 ;  /* 0x000031071000e986 */ /* 0x0001e2000c101110 */
[----:B------:R-:W-:-:S02]  /*a2e0*/  ISETP.LT.OR P6, PT, R29, 0x3a, !P1 ;  /* 0x0000003a1d00780c */ /* 0x000fc40004fc1670 */
[----:B-1----:R-:W-:Y:S01]  /*a2f0*/  F2FP.SATFINITE.E4M3.F32.PACK_AB_MERGE_C R9, RZ, R190, RZ ;  /* 0x000000beff09723e */ /* 0x002fe200048070ff */
[----:B------:R-:W-:Y:S01]  /*a300*/  @!P5 STG.E.U8 desc[UR16][R14.64+0x38], R191 ;  /* 0x000038bf0e00d986 */ /* 0x000fe2000c101110 */
[C---:B------:R-:W-:Y:S02]  /*a310*/  ISETP.LT.OR P5, PT, R29.reuse, 0x41, !P0 ;  /* 0x000000411d00780c */ /* 0x040fe400047a1670 */
[----:B------:R-:W-:Y:S01]  /*a320*/  F2FP.SATFINITE.E4M3.F32.PACK_AB_MERGE_C R207, RZ, R207, RZ ;  /* 0x000000cfffcf723e */ /* 0x000fe200048070ff */
[----:B------:R1:W-:Y:S01]  /*a330*/  @!P2 STG.E.U8 desc[UR16][R14.64+0x39], R9 ;  /* 0x000039090e00a986 */ /* 0x0003e2000c101110 */
[----:B------:R-:W-:Y:S02]  /*a340*/  ISETP.LT.OR P2, PT, R29, 0x42, !P0 ;  /* 0x000000421d00780c */ /* 0x000fe40004741670 */
[----:B------:R-:W-:Y:S01]  /*a350*/  F2FP.SATFINITE.E4M3.F32.PACK_AB_MERGE_C R209, RZ, R209, RZ ;  /* 0x000000d1ffd1723e */ /* 0x000fe200048070ff */
[----:B------:R-:W-:Y:S01]  /*a360*/  @!P4 STG.E.U8 desc[UR16][R16.64+0x38], R193 ;  /* 0x000038c11000c986 */ /* 0x000fe2000c101110 */
[----:B0-----:R-:W-:-:S02]  /*a370*/  F2FP.SATFINITE.E4M3.F32.PACK_AB_MERGE_C R7, RZ, R192, RZ ;  /* 0x000000c0ff07723e */ /* 0x001fc400048070ff */
[C---:B------:R-:W-:Y:S02]  /*a380*/  ISETP.LT.OR P4, PT, R29.reuse, 0x41, !P1 ;  /* 0x000000411d00780c */ /* 0x040fe40004f81670 */
[----:B------:R-:W-:Y:S01]  /*a390*/  F2FP.SATFINITE.E4M3.F32.PACK_AB_MERGE_C R11, RZ, R208, RZ ;  /* 0x000000d0ff0b723e */ /* 0x000fe200048070ff */
[----:B------:R0:W-:Y:S01]  /*a3a0*/  @!P6 STG.E.U8 desc[UR16][R16.64+0x39], R7 ;  /* 0x000039071000e986 */ /* 0x0001e2000c101110 */
[C---:B------:R-:W-:Y:S02]  /*a3b0*/  ISETP.LT.OR P6, PT, R29.reuse, 0x42, !P1 ;  /* 0x000000421d00780c */ /* 0x040fe40004fc1670 */
[----:B-1----:R-:W-:Y:S01]  /*a3c0*/  F2FP.SATFINITE.E4M3.F32.PACK_AB_MERGE_C R9, RZ, R194, RZ ;  /* 0x000000c2ff09723e */ /* 0x002fe200048070ff */
[----:B------:R-:W-:Y:S01]  /*a3d0*/  @!P5 STG.E.U8 desc[UR16][R14.64+0x40], R195 ;  /* 0x000040c30e00d986 */ /* 0x000fe2000c101110 */
[----:B------:R-:W-:-:S03]  /*a3e0*/  ISETP.LT.OR P5, PT, R29, 0x49, !P0 ;  /* 0x000000491d00780c */ /* 0x000fc600047a1670 */
[----:B------:R1:W-:Y:S01]  /*a3f0*/  @!P2 STG.E.U8 desc[UR16][R14.64+0x41], R9 ;  /* 0x000041090e00a986 */ /* 0x0003e2000c101110 */
[C---:B------:R-:W-:Y:S02]  /*a400*/  ISETP.LT.OR P2, PT, R29.reuse, 0x4a, !P0 ;  /* 0x0000004a1d00780c */ /* 0x040fe40004741670 */
[----:B0-----:R-:W-:Y:S01]  /*a410*/  F2FP.SATFINITE.E4M3.F32.PACK_AB_MERGE_C R7, RZ, R196, RZ ;  /* 0x000000c4ff07723e */ /* 0x001fe200048070ff */
[----:B------:R-:W-:Y:S01]  /*a420*/  @!P4 STG.E.U8 desc[UR16][R16.64+0x40], R197 ;  /* 0x000040c51000c986 */ /* 0x000fe2000c101110 */
[----:B------:R-:W-:-:S03]  /*a430*/  ISETP.LT.OR P4, PT, R29, 0x49, !P1 ;  /* 0x000000491d00780c */ /* 0x000fc60004f81670 */
        /* <DEDUP_REMOVED lines=14> */
[C---:B------:R-:W-:Y:S02]  /*a520*/  ISETP.LT.OR P5, PT, R29.reuse, 0x59, !P1 ;  /* 0x000000591d00780c */ /* 0x040fe40004fa1670 */
[C---:B------:R-:W-:Y:S01]  /*a530*/  ISETP.LT.OR P1, PT, R29.reuse, 0x5a, !P1 ;  /* 0x0000005a1d00780c */ /* 0x040fe20004f21670 */
[----:B------:R1:W-:Y:S01]  /*a540*/  @!P2 STG.E.U8 desc[UR16][R14.64+0x51], R9 ;  /* 0x000051090e00a986 */ /* 0x0003e2000c101110 */
[C---:B------:R-:W-:Y:S02]  /*a550*/  ISETP.LT.OR P2, PT, R29.reuse, 0x59, !P0 ;  /* 0x000000591d00780c */ /* 0x040fe40004741670 */
[----:B------:R-:W-:Y:S01]  /*a560*/  ISETP.LT.OR P0, PT, R29, 0x5a, !P0 ;  /* 0x0000005a1d00780c */ /* 0x000fe20004701670 */
[----:B------:R2:W-:Y:S01]  /*a570*/  @!P4 STG.E.U8 desc[UR16][R16.64+0x50], R205 ;  /* 0x000050cd1000c986 */ /* 0x0005e2000c101110 */
[----:B0-----:R-:W-:-:S05]  /*a580*/  F2FP.SATFINITE.E4M3.F32.PACK_AB_MERGE_C R7, RZ, R204, RZ ;  /* 0x000000ccff07723e */ /* 0x001fca00048070ff */
[----:B------:R2:W-:Y:S01]  /*a590*/  @!P6 STG.E.U8 desc[UR16][R16.64+0x51], R7 ;  /* 0x000051071000e986 */ /* 0x0005e2000c101110 */
[----:B-1----:R-:W-:-:S03]  /*a5a0*/  F2FP.SATFINITE.E4M3.F32.PACK_AB_MERGE_C R9, RZ, R206, RZ ;  /* 0x000000ceff09723e */ /* 0x002fc600048070ff */
[----:B------:R2:W-:Y:S04]  /*a5b0*/  @!P2 STG.E.U8 desc[UR16][R14.64+0x58], R207 ;  /* 0x000058cf0e00a986 */ /* 0x0005e8000c101110 */
[----:B------:R2:W-:Y:S04]  /*a5c0*/  @!P0 STG.E.U8 desc[UR16][R14.64+0x59], R9 ;  /* 0x000059090e008986 */ /* 0x0005e8000c101110 */
[----:B------:R2:W-:Y:S04]  /*a5d0*/  @!P5 STG.E.U8 desc[UR16][R16.64+0x58], R209 ;  /* 0x000058d11000d986 */ /* 0x0005e8000c101110 */
[----:B------:R2:W-:Y:S02]  /*a5e0*/  @!P1 STG.E.U8 desc[UR16][R16.64+0x59], R11 ;  /* 0x0000590b10009986 */ /* 0x0005e4000c101110 */
.L_x_232:
[----:B------:R-:W-:Y:S05]  /*a5f0*/  BSYNC B0 ;  /* 0x0000000000007941 */ /* 0x000fea0003800000 */
.L_x_38:
[----:B------:R-:W-:Y:S01]  /*a600*/  ULDC UR6, c[0x0][0xc] ;  /* 0x0000030000067ab9 */ /* 0x000fe20000000800 */
[----:B------:R-:W-:Y:S01]  /*a610*/  ULDC UR7, c[0x0][0x10] ;  /* 0x0000040000077ab9 */ /* 0x000fe20000000800 */
[----:B0-2--5:R-:W0:Y:S01]  /*a620*/  LDC R7, c[0x0][0x14] ;  /* 0x00000500ff077b82 */ /* 0x025e220000000800 */
[----:B------:R-:W-:Y:S01]  /*a630*/  UIMAD.WIDE.U32 UR6, UR6, UR7, URZ ;  /* 0x00000007060672a5 */ /* 0x000fe2000f8e003f */
[----:B------:R-:W-:Y:S01]  /*a640*/  PRMT R9, RZ, 0x7610, R9 ;  /* 0x00007610ff097816 */ /* 0x000fe20000000009 */
[----:B------:R-:W-:-:S04]  /*a650*/  IMAD.MOV.U32 R8, RZ, RZ, -0x1 ;  /* 0xffffffffff087424 */ /* 0x000fc800078e00ff */
[----:B0-----:R-:W-:-:S04]  /*a660*/  IMAD.WIDE.U32 R2, R7, UR6, R2 ;  /* 0x0000000607027c25 */ /* 0x001fc8000f8e0002 */
[----:B------:R-:W-:Y:S01]  /*a670*/  IMAD R7, R7, UR7, RZ ;  /* 0x0000000707077c24 */ /* 0x000fe2000f8e02ff */
[----:B------:R-:W-:Y:S02]  /*a680*/  ULDC.64 UR6, c[0x0][0x650] ;  /* 0x0001940000067ab9 */ /* 0x000fe40000000a00 */
[----:B------:R-:W-:Y:S01]  /*a690*/  ISETP.GE.U32.AND P0, PT, R2, UR6, PT ;  /* 0x0000000602007c0c */ /* 0x000fe2000bf06070 */
[----:B------:R-:W-:Y:S02]  /*a6a0*/  IMAD.IADD R3, R3, 0x1, R7 ;  /* 0x0000000103037824 */ /* 0x000fe400078e0207 */
[----:B------:R-:W-:-:S03]  /*a6b0*/  IMAD.MOV.U32 R7, RZ, RZ, -0x1 ;  /* 0xffffffffff077424 */ /* 0x000fc600078e00ff */
[----:B------:R-:W-:-:S13]  /*a6c0*/  ISETP.GE.U32.AND.EX P0, PT, R3, UR7, PT, P0 ;  /* 0x0000000703007c0c */ /* 0x000fda000bf06100 */
[----:B------:R-:W-:Y:S05]  /*a6d0*/  @P0 BRA `(.L_x_233) ;  /* 0x0000000400600947 */ /* 0x000fea0003800000 */
[----:B------:R-:W0:Y:S01]  /*a6e0*/  S2R R20, SR_CTAID.X ;  /* 0x0000000000147919 */ /* 0x000e220000002500 */
[----:B-1----:R-:W1:Y:S01]  /*a6f0*/  LDC.64 R14, c[0x0][0x628] ;  /* 0x00018a00ff0e7b82 */ /* 0x002e620000000a00 */
[----:B------:R-:W-:Y:S01]  /*a700*/  ULDC UR6, c[0x0][0x150] ;  /* 0x0000540000067ab9 */ /* 0x000fe20000000800 */
[----:B------:R-:W-:Y:S01]  /*a710*/  IMAD.MOV.U32 R12, RZ, RZ, R2 ;  /* 0x000000ffff0c7224 */ /* 0x000fe200078e0002 */
[----:B------:R-:W2:Y:S01]  /*a720*/  S2R R22, SR_CTAID.Y ;  /* 0x0000000000167919 */ /* 0x000ea20000002600 */
[----:B------:R-:W-:-:S04]  /*a730*/  IMAD.MOV.U32 R13, RZ, RZ, R3 ;  /* 0x000000ffff0d7224 */ /* 0x000fc800078e0003 */
[----:B------:R-:W2:Y:S08]  /*a740*/  LDC R23, c[0x0][0x144] ;  /* 0x00005100ff177b82 */ /* 0x000eb00000000800 */
[----:B------:R-:W2:Y:S08]  /*a750*/  LDC R16, c[0x0][0x630] ;  /* 0x00018c00ff107b82 */ /* 0x000eb00000000800 */
[----:B------:R-:W2:Y:S01]  /*a760*/  LDC.64 R18, c[0x0][0x620] ;  /* 0x00018800ff127b82 */ /* 0x000ea20000000a00 */
[----:B-1----:R-:W-:-:S04]  /*a770*/  ISETP.NE.U32.AND P0, PT, R14, RZ, PT ;  /* 0x000000ff0e00720c */ /* 0x002fc80003f05070 */
[----:B------:R-:W-:Y:S02]  /*a780*/  ISETP.NE.AND.EX P0, PT, R15, RZ, PT, P0 ;  /* 0x000000ff0f00720c */ /* 0x000fe40003f05300 */
[----:B0-----:R-:W-:-:S05]  /*a790*/  I2FP.F32.U32 R7, R20 ;  /* 0x0000001400077245 */ /* 0x001fca0000201000 */
[----:B------:R-:W-:-:S04]  /*a7a0*/  FMUL R7, R7, UR6 ;  /* 0x0000000607077c20 */ /* 0x000fc80008400000 */
[----:B------:R0:W1:Y:S02]  /*a7b0*/  F2I.U32.TRUNC.NTZ R21, R7 ;  /* 0x0000000700157305 */ /* 0x000064000020f000 */
[----:B------:R-:W-:Y:S05]  /*a7c0*/  @!P0 BRA `(.L_x_234) ;  /* 0x0000000000288947 */ /* 0x000fea0003800000 */
[----:B0-----:R-:W0:Y:S02]  /*a7d0*/  LDC R7, c[0x0][0x634] ;  /* 0x00018d00ff077b82 */ /* 0x001e240000000800 */
        /* <DEDUP_REMOVED lines=9> */
.L_x_234:
[-CC-:B--2---:R-:W-:Y:S01]  /*a870*/  SHF.R.U64 R17, R12, R16.reuse, R13.reuse ;  /* 0x000000100c117219 */ /* 0x184fe2000000120d */
[----:B------:R-:W2:Y:S01]  /*a880*/  LDC.64 R28, c[0x0][0x640] ;  /* 0x00019000ff1c7b82 */ /* 0x000ea20000000a00 */
[----:B0-----:R-:W-:Y:S01]  /*a890*/  SHF.R.U32.HI R7, RZ, R16, R13 ;  /* 0x00000010ff077219 */ /* 0x001fe2000001160d */
[----:B-1----:R-:W-:Y:S01]  /*a8a0*/  IMAD.MOV R21, RZ, RZ, -R21 ;  /* 0x000000ffff157224 */ /* 0x002fe200078e0a15 */
[----:B------:R-:W-:Y:S01]  /*a8b0*/  IADD3 R11, P0, RZ, -R17, RZ ;  /* 0x80000011ff0b7210 */ /* 0x000fe20007f1e0ff */
[----:B------:R-:W-:Y:S02]  /*a8c0*/  ULDC UR6, c[0x0][0x154] ;  /* 0x0000550000067ab9 */ /* 0x000fe40000000800 */
[----:B------:R-:W-:Y:S02]  /*a8d0*/  IMAD R23, R23, R21, R20 ;  /* 0x0000001517177224 */ /* 0x000fe400078e0214 */
[----:B------:R-:W0:Y:S01]  /*a8e0*/  LDC R12, c[0x0][0x618] ;  /* 0x00018600ff0c7b82 */ /* 0x000e220000000800 */
[----:B------:R-:W-:-:S02]  /*a8f0*/  IMAD.X R7, RZ, RZ, ~R7, P0 ;  /* 0x000000ffff077224 */ /* 0x000fc400000e0e07 */
[----:B------:R-:W-:-:S04]  /*a900*/  IMAD.WIDE.U32 R8, R11, R18, R2 ;  /* 0x000000120b087225 */ /* 0x000fc800078e0002 */
[----:B------:R-:W-:Y:S01]  /*a910*/  IMAD R10, R7, R18, RZ ;  /* 0x00000012070a7224 */ /* 0x000fe200078e02ff */
[----:B------:R-:W1:Y:S03]  /*a920*/  LDC R24, c[0x0][0x608] ;  /* 0x00018200ff187b82 */ /* 0x000e660000000800 */
[----:B------:R-:W-:Y:S02]  /*a930*/  IMAD R7, R11, R19, R10 ;  /* 0x000000130b077224 */ /* 0x000fe400078e020a */
[----:B------:R-:W-:Y:S02]  /*a940*/  IMAD.MOV.U32 R11, RZ, RZ, 0x1 ;  /* 0x00000001ff0b7424 */ /* 0x000fe400078e00ff */
[----:B------:R-:W-:Y:S01]  /*a950*/  IMAD.IADD R7, R9, 0x1, R7 ;  /* 0x0000000109077824 */ /* 0x000fe200078e0207 */
[----:B---34-:R-:W3:Y:S01]  /*a960*/  LDC R26, c[0x0][0x658] ;  /* 0x00019600ff1a7b82 */ /* 0x018ee20000000800 */
[----:B------:R-:W-:-:S02]  /*a970*/  I2FP.F32.U32 R9, R22 ;  /* 0x0000001600097245 */ /* 0x000fc40000201000 */
[----:B--2---:R-:W-:-:S03]  /*a980*/  ISETP.NE.U32.AND P0, PT, R28, RZ, PT ;  /* 0x000000ff1c00720c */ /* 0x004fc60003f05070 */
[----:B------:R-:W-:Y:S01]  /*a990*/  FMUL R10, R9, UR6 ;  /* 0x00000006090a7c20 */ /* 0x000fe20008400000 */
[----:B------:R-:W-:Y:S01]  /*a9a0*/  ISETP.NE.AND.EX P0, PT, R29, RZ, PT, P0 ;  /* 0x000000ff1d00720c */ /* 0x000fe20003f05300 */
[----:B------:R-:W2:Y:S01]  /*a9b0*/  LDC R21, c[0x0][0x148] ;  /* 0x00005200ff157b82 */ /* 0x000ea20000000800 */
[-CC-:B0-----:R-:W-:Y:S01]  /*a9c0*/  SHF.R.U64 R16, R8, R12.reuse, R7.reuse ;  /* 0x0000000c08107219 */ /* 0x181fe20000001207 */
[----:B------:R0:W4:Y:S01]  /*a9d0*/  F2I.U32.TRUNC.NTZ R18, R10 ;  /* 0x0000000a00127305 */ /* 0x000122000020f000 */
[----:B------:R-:W-:Y:S01]  /*a9e0*/  SHF.R.U32.HI R7, RZ, R12, R7 ;  /* 0x0000000cff077219 */ /* 0x000fe20000011607 */
[----:B------:R-:W-:-:S04]  /*a9f0*/  IMAD.MOV.U32 R9, RZ, RZ, -0x1 ;  /* 0xffffffffff097424 */ /* 0x000fc800078e00ff */
[----:B------:R-:W0:Y:S01]  /*aa00*/  LDC R20, c[0x0][0x600] ;  /* 0x00018000ff147b82 */ /* 0x000e220000000800 */
[-CC-:B-1----:R-:W-:Y:S02]  /*aa10*/  SHF.R.U64 R14, R16, R24.reuse, R7.reuse ;  /* 0x00000018100e7219 */ /* 0x182fe40000001207 */
[----:B------:R-:W-:-:S05]  /*aa20*/  SHF.R.U32.HI R7, RZ, R24, R7 ;  /* 0x00000018ff077219 */ /* 0x000fca0000011607 */
[----:B------:R-:W1:Y:S01]  /*aa30*/  LDC R27, c[0x0][0x648] ;  /* 0x00019200ff1b7b82 */ /* 0x000e620000000800 */
[-C--:B---3--:R-:W-:Y:S02]  /*aa40*/  SHF.L.U32 R8, R9, R26.reuse, RZ ;  /* 0x0000001a09087219 */ /* 0x088fe400000006ff */
[-CC-:B------:R-:W-:Y:S02]  /*aa50*/  SHF.R.U64 R19, R14, R26.reuse, R7.reuse ;  /* 0x0000001a0e137219 */ /* 0x180fe40000001207 */
[----:B------:R-:W-:Y:S02]  /*aa60*/  SHF.R.U32.HI R9, RZ, R26, R7 ;  /* 0x0000001aff097219 */ /* 0x000fe40000011607 */
[----:B------:R-:W-:Y:S01]  /*aa70*/  LOP3.LUT R25, RZ, R8, RZ, 0x33, !PT ;  /* 0x00000008ff197212 */ /* 0x000fe200078e33ff */
[----:B------:R-:W3:Y:S01]  /*aa80*/  LDC R30, c[0x0][0x638] ;  /* 0x00018e00ff1e7b82 */ /* 0x000ee20000000800 */
[----:B------:R-:W-:Y:S01]  /*aa90*/  SHF.L.U32 R26, R11, R26, RZ ;  /* 0x0000001a0b1a7219 */ /* 0x000fe200000006ff */
[----:B------:R-:W-:-:S06]  /*aaa0*/  IMAD.MOV.U32 R8, RZ, RZ, R19 ;  /* 0x000000ffff087224 */ /* 0x000fcc00078e0013 */
[----:B------:R-:W0:Y:S01]  /*aab0*/  LDC R31, c[0x0][0x610] ;  /* 0x00018400ff1f7b82 */ /* 0x000e220000000800 */
[----:B----4-:R-:W-:Y:S05]  /*aac0*/  @!P0 BRA `(.L_x_235) ;  /* 0x0000000000288947 */ /* 0x010fea0003800000 */
[----:B------:R-:W4:Y:S02]  /*aad0*/  LDC R8, c[0x0][0x64c] ;  /* 0x00019300ff087b82 */ /* 0x000f240000000800 */
[----:B----4-:R-:W-:-:S05]  /*aae0*/  IADD3 R7, P0, R19, R8, RZ ;  /* 0x0000000813077210 */ /* 0x010fca0007f1e0ff */
[----:B------:R-:W-:-:S04]  /*aaf0*/  IMAD.X R15, RZ, RZ, R9, P0 ;  /* 0x000000ffff0f7224 */ /* 0x000fc800000e0609 */
[----:B------:R-:W-:-:S04]  /*ab00*/  IMAD.WIDE.U32 R8, R15, R28, RZ ;  /* 0x0000001c0f087225 */ /* 0x000fc800078e00ff */
[----:B0-----:R-:W-:-:S04]  /*ab10*/  IMAD.WIDE.U32 R10, P0, R7, R29, R8 ;  /* 0x0000001d070a7225 */ /* 0x001fc80007800008 */
[----:B------:R-:W-:-:S04]  /*ab20*/  IMAD.WIDE.U32 R8, R7, R28, RZ ;  /* 0x0000001c07087225 */ /* 0x000fc800078e00ff */
[----:B------:R-:W-:Y:S01]  /*ab30*/  IMAD.X R13, RZ, RZ, RZ, P0 ;  /* 0x000000ffff0d7224 */ /* 0x000fe200000e06ff */
[----:B------:R-:W-:Y:S01]  /*ab40*/  IADD3 RZ, P0, R9, R10, RZ ;  /* 0x0000000a09ff7210 */ /* 0x000fe20007f1e0ff */
[----:B------:R-:W-:-:S04]  /*ab50*/  IMAD.MOV.U32 R12, RZ, RZ, R11 ;  /* 0x000000ffff0c7224 */ /* 0x000fc800078e000b */
[----:B------:R-:W-:-:S08]  /*ab60*/  IMAD.WIDE.U32.X R8, R15, R29, R12, P0 ;  /* 0x0000001d0f087225 */ /* 0x000fd000000e040c */
.L_x_235:
[----:B-1----:R-:W-:Y:S01]  /*ab70*/  SHF.R.U64 R7, R8, R27, R9 ;  /* 0x0000001b08077219 */ /* 0x002fe20000001209 */
[----:B0-----:R-:W-:Y:S01]  /*ab80*/  VIADD R9, R20, 0xffffffff ;  /* 0xffffffff14097836 */ /* 0x001fe20000000000 */
[----:B------:R-:W-:Y:S01]  /*ab90*/  LOP3.LUT R28, R14, R25, RZ, 0xc0, !PT ;  /* 0x000000190e1c7212 */ /* 0x000fe200078ec0ff */
[----:B------:R-:W-:Y:S02]  /*aba0*/  IMAD.MOV R18, RZ, RZ, -R18 ;  /* 0x000000ffff127224 */ /* 0x000fe400078e0a12 */
[----:B------:R-:W-:Y:S01]  /*abb0*/  IMAD.MOV R8, RZ, RZ, -R7 ;  /* 0x000000ffff087224 */ /* 0x000fe200078e0a07 */
[----:B------:R-:W-:Y:S01]  /*abc0*/  LOP3.LUT R16, R16, R9, RZ, 0xc0, !PT ;  /* 0x0000000910107212 */ /* 0x000fe200078ec0ff */
[----:B------:R-:W-:Y:S02]  /*abd0*/  IMAD R28, R26, R7, R28 ;  /* 0x000000071a1c7224 */ /* 0x000fe400078e021c */
[----:B--2---:R-:W-:Y:S02]  /*abe0*/  @P3 IMAD R23, R21, R18, R22 ;  /* 0x0000001215173224 */ /* 0x004fe400078e0216 */
[----:B---3--:R-:W-:-:S02]  /*abf0*/  IMAD R7, R8, R30, R19 ;  /* 0x0000001e08077224 */ /* 0x008fc400078e0213 */
[----:B------:R-:W-:Y:S02]  /*ac00*/  IMAD R28, R28, R31, R23 ;  /* 0x0000001f1c1c7224 */ /* 0x000fe400078e0217 */
[----:B------:R-:W-:Y:S02]  /*ac10*/  IMAD R7, R7, R20, R16 ;  /* 0x0000001407077224 */ /* 0x000fe400078e0210 */
[----:B------:R-:W-:-:S03]  /*ac20*/  IMAD.MOV.U32 R9, RZ, RZ, 0x1 ;  /* 0x00000001ff097424 */ /* 0x000fc600078e00ff */
[----:B------:R-:W-:Y:S02]  /*ac30*/  SEL R8, R7, R28, !P3 ;  /* 0x0000001c07087207 */ /* 0x000fe40005800000 */
[----:B------:R-:W-:Y:S01]  /*ac40*/  SEL R28, R28, R7, !P3 ;  /* 0x000000071c1c7207 */ /* 0x000fe20005800000 */
[----:B------:R-:W-:-:S07]  /*ac50*/  IMAD.MOV.U32 R7, RZ, RZ, R17 ;  /* 0x000000ffff077224 */ /* 0x000fce00078e0011 */
.L_x_233:
[----:B------:R-:W-:Y:S01]  /*ac60*/  LOP3.LUT P0, RZ, R9, 0xff, RZ, 0xc0, !PT ;  /* 0x000000ff09ff7812 */ /* 0x000fe2000780c0ff */
[----:B------:R-:W-:-:S12]  /*ac70*/  IMAD.MOV.U32 R9, RZ, RZ, R28 ;  /* 0x000000ffff097224 */ /* 0x000fd800078e001c */
[----:B------:R-:W-:Y:S05]  /*ac80*/  @P0 BRA `(.L_x_236) ;  /* 0xffffff6400dc0947 */ /* 0x000fea000383ffff */
[----:B------:R-:W-:Y:S05]  /*ac90*/  EXIT ;  /* 0x000000000000794d */ /* 0x000fea0003800000 */
.L_x_8:
[----:B0-----:R-:W-:Y:S01]  /*aca0*/  ULDC.64 UR4, c[0x0][0x650] ;  /* 0x0001940000047ab9 */ /* 0x001fe20000000a00 */
        /* <DEDUP_REMOVED lines=25> */
.L_x_238:
[----:B------:R-:W0:Y:S01]  /*ae40*/  LDC.64 R28, c[0x0][0x640] ;  /* 0x00019000ff1c7b82 */ /* 0x000e220000000a00 */
[-CC-:B------:R-:W-:Y:S01]  /*ae50*/  SHF.R.U64 R21, R16, R6.reuse, R17.reuse ;  /* 0x0000000610157219 */ /* 0x180fe20000001211 */
[----:B------:R-:W-:Y:S01]  /*ae60*/  IMAD.MOV.U32 R31, RZ, RZ, 0x1 ;  /* 0x00000001ff1f7424 */ /* 0x000fe200078e00ff */
[----:B------:R-:W-:Y:S02]  /*ae70*/  SHF.R.U32.HI R5, RZ, R6, R17 ;  /* 0x00000006ff057219 */ /* 0x000fe40000011611 */
[----:B------:R-:W-:-:S03]  /*ae80*/  IADD3 R15, P0, RZ, -R21, RZ ;  /* 0x80000015ff0f7210 */ /* 0x000fc60007f1e0ff */
[----:B------:R-:W1:Y:S02]  /*ae90*/  LDC R14, c[0x0][0x618] ;  /* 0x00018600ff0e7b82 */ /* 0x000e640000000800 */
[----:B------:R-:W-:Y:S02]  /*aea0*/  IMAD.X R5, RZ, RZ, ~R5, P0 ;  /* 0x000000ffff057224 */ /* 0x000fe400000e0e05 */
[----:B------:R-:W-:-:S04]  /*aeb0*/  IMAD.WIDE.U32 R8, R15, R22, R2 ;  /* 0x000000160f087225 */ /* 0x000fc800078e0002 */
[----:B------:R-:W2:Y:S01]  /*aec0*/  LDC R16, c[0x0][0x608] ;  /* 0x00018200ff107b82 */ /* 0x000ea20000000800 */
[----:B------:R-:W-:-:S04]  /*aed0*/  IMAD R6, R5, R22, RZ ;  /* 0x0000001605067224 */ /* 0x000fc800078e02ff */
[----:B------:R-:W-:-:S03]  /*aee0*/  IMAD R5, R15, R23, R6 ;  /* 0x000000170f057224 */ /* 0x000fc600078e0206 */
[----:B------:R-:W3:Y:S01]  /*aef0*/  LDC R26, c[0x0][0x658] ;  /* 0x00019600ff1a7b82 */ /* 0x000ee20000000800 */
[----:B------:R-:W-:Y:S01]  /*af00*/  IMAD.IADD R5, R9, 0x1, R5 ;  /* 0x0000000109057824 */ /* 0x000fe200078e0205 */
[----:B0-----:R-:W-:Y:S01]  /*af10*/  ISETP.NE.U32.AND P0, PT, R28, RZ, PT ;  /* 0x000000ff1c00720c */ /* 0x001fe20003f05070 */
[----:B------:R-:W-:-:S03]  /*af20*/  IMAD.MOV.U32 R9, RZ, RZ, -0x1 ;  /* 0xffffffffff097424 */ /* 0x000fc600078e00ff */
[----:B------:R-:W-:Y:S02]  /*af30*/  ISETP.NE.AND.EX P0, PT, R29, RZ, PT, P0 ;  /* 0x000000ff1d00720c */ /* 0x000fe40003f05300 */
[----:B------:R-:W0:Y:S01]  /*af40*/  LDC R24, c[0x0][0x600] ;  /* 0x00018000ff187b82 */ /* 0x000e220000000800 */
[-CC-:B-1----:R-:W-:Y:S02]  /*af50*/  SHF.R.U64 R18, R8, R14.reuse, R5.reuse ;  /* 0x0000000e08127219 */ /* 0x182fe40000001205 */
[----:B------:R-:W-:-:S05]  /*af60*/  SHF.R.U32.HI R5, RZ, R14, R5 ;  /* 0x0000000eff057219 */ /* 0x000fca0000011605 */
        /* <DEDUP_REMOVED lines=21> */
.L_x_239:
[----:B-1----:R-:W-:Y:S01]  /*b0c0*/  SHF.R.U64 R6, R8, R25, R9 ;  /* 0x0000001908067219 */ /* 0x002fe20000001209 */
[----:B0-----:R-:W-:Y:S01]  /*b0d0*/  VIADD R11, R24, 0xffffffff ;  /* 0xffffffff180b7836 */ /* 0x001fe20000000000 */
[----:B------:R-:W-:Y:S01]  /*b0e0*/  SHF.L.U32 R9, R31, R26, RZ ;  /* 0x0000001a1f097219 */ /* 0x000fe200000006ff */
[----:B------:R-:W-:Y:S01]  /*b0f0*/  @P3 IMAD R12, R13, R20, R10 ;  /* 0x000000140d0c3224 */ /* 0x000fe200078e020a */
[----:B------:R-:W-:Y:S01]  /*b100*/  LOP3.LUT R5, R22, R33, RZ, 0xc0, !PT ;  /* 0x0000002116057212 */ /* 0x000fe200078ec0ff */
[----:B------:R-:W-:Y:S01]  /*b110*/  IMAD.MOV R8, RZ, RZ, -R6 ;  /* 0x000000ffff087224 */ /* 0x000fe200078e0a06 */
[----:B------:R-:W-:Y:S01]  /*b120*/  LOP3.LUT R18, R18, R11, RZ, 0xc0, !PT ;  /* 0x0000000b12127212 */ /* 0x000fe200078ec0ff */
[----:B------:R-:W-:Y:S02]  /*b130*/  IMAD.MOV.U32 R17, RZ, RZ, R21 ;  /* 0x000000ffff117224 */ /* 0x000fe400078e0015 */
[----:B------:R-:W-:Y:S02]  /*b140*/  IMAD R9, R9, R6, R5 ;  /* 0x0000000609097224 */ /* 0x000fe400078e0205 */
[----:B--2---:R-:W-:-:S02]  /*b150*/  IMAD R5, R8, R27, R23 ;  /* 0x0000001b08057224 */ /* 0x004fc400078e0217 */
[----:B---3--:R-:W-:Y:S02]  /*b160*/  IMAD R6, R9, R30, R12 ;  /* 0x0000001e09067224 */ /* 0x008fe400078e020c */
[----:B------:R-:W-:Y:S02]  /*b170*/  IMAD.MOV.U32 R8, RZ, RZ, 0x1 ;  /* 0x00000001ff087424 */ /* 0x000fe400078e00ff */
[----:B------:R-:W-:-:S03]  /*b180*/  IMAD R9, R5, R24, R18 ;  /* 0x0000001805097224 */ /* 0x000fc600078e0212 */
[----:B------:R-:W-:Y:S02]  /*b190*/  PRMT R5, R8, 0x7610, R5 ;  /* 0x0000761008057816 */ /* 0x000fe40000000005 */
[----:B------:R-:W-:Y:S02]  /*b1a0*/  SEL R8, R9, R6, !P3 ;  /* 0x0000000609087207 */ /* 0x000fe40005800000 */
[----:B------:R-:W-:-:S07]  /*b1b0*/  SEL R6, R6, R9, !P3 ;  /* 0x0000000906067207 */ /* 0x000fce0005800000 */
.L_x_237:
[----:B------:R-:W-:-:S08]  /*b1c0*/  NOP ;  /* 0x0000000000007918 */ /* 0x000fd00000000000 */
[----:B------:R-:W0:-:S00]  /*b1d0*/  USETMAXREG.DEALLOC.CTAPOOL 0x28 ;  /* 0x00000028000079c8 */ /* 0x000e0000080e0500 */
[----:B0-----:R-:W-:-:S13]  /*b1e0*/  ISETP.NE.AND P0, PT, R7, RZ, PT ;  /* 0x000000ff0700720c */ /* 0x001fda0003f05270 */
[----:B------:R-:W-:Y:S05]  /*b1f0*/  @P0 EXIT ;  /* 0x000000000000094d */ /* 0x000fea0003800000 */
[----:B------:R-:W-:Y:S01]  /*b200*/  LOP3.LUT P0, RZ, R5, 0xff, RZ, 0xc0, !PT ;  /* 0x000000ff05ff7812 */ /* 0x000fe2000780c0ff */
[----:B------:R-:W-:Y:S02]  /*b210*/  IMAD.MOV.U32 R5, RZ, RZ, 0x1 ;  /* 0x00000001ff057424 */ /* 0x000fe400078e00ff */
[----:B------:R-:W-:-:S10]  /*b220*/  IMAD.MOV.U32 R13, RZ, RZ, RZ ;  /* 0x000000ffff0d7224 */ /* 0x000fd400078e00ff */
[----:B------:R-:W-:Y:S05]  /*b230*/  @!P0 BRA `(.L_x_240) ;  /* 0x0000000c00308947 */ /* 0x000fea0003800000 */
[----:B------:R-:W0:Y:S01]  /*b240*/  LDC R5, c[0x0][0x28c] ;  /* 0x0000a300ff057b82 */ /* 0x000e220000000800 */
[----:B------:R-:W1:Y:S01]  /*b250*/  S2R R11, SR_CgaCtaId ;  /* 0x00000000000b7919 */ /* 0x000e620000008800 */
[----:B------:R-:W-:Y:S01]  /*b260*/  ULDC UR5, c[0x0][0x600] ;  /* 0x0001800000057ab9 */ /* 0x000fe20000000800 */
[----:B------:R-:W-:Y:S01]  /*b270*/  ULDC UR4, c[0x0][0xc] ;  /* 0x0000030000047ab9 */ /* 0x000fe20000000800 */
[----:B------:R-:W-:Y:S01]  /*b280*/  UIADD3 UR16, UR5, -0x1, URZ ;  /* 0xffffffff05107890 */ /* 0x000fe2000fffe03f */
[----:B------:R-:W-:Y:S01]  /*b290*/  BSSY B0, `(.L_x_240) ;  /* 0x00000c6000007945 */ /* 0x000fe20003800000 */
[----:B------:R-:W-:Y:S01]  /*b2a0*/  ULDC UR6, c[0x0][0x658] ;  /* 0x0001960000067ab9 */ /* 0x000fe20000000800 */
[----:B------:R-:W-:Y:S01]  /*b2b0*/  ULDC UR5, c[0x0][0x10] ;  /* 0x0000040000057ab9 */ /* 0x000fe20000000800 */
[----:B------:R-:W-:Y:S01]  /*b2c0*/  UMOV UR7, 0xffffffff ;  /* 0xffffffff00077882 */ /* 0x000fe20000000000 */
[----:B------:R-:W-:Y:S01]  /*b2d0*/  UMOV UR8, 0x1 ;  /* 0x0000000100087882 */ /* 0x000fe20000000000 */
[----:B------:R-:W-:Y:S01]  /*b2e0*/  UIMAD.WIDE.U32 UR4, UR4, UR5, URZ ;  /* 0x00000005040472a5 */ /* 0x000fe2000f8e003f */
[----:B------:R-:W-:Y:S01]  /*b2f0*/  IMAD.MOV.U32 R16, RZ, RZ, 0x1 ;  /* 0x00000001ff107424 */ /* 0x000fe200078e00ff */
[----:B------:R-:W-:Y:S01]  /*b300*/  USHF.L.U32 UR7, UR7, UR6, URZ ;  /* 0x0000000607077299 */ /* 0x000fe2000800063f */
[----:B------:R-:W-:Y:S01]  /*b310*/  LOP3.LUT R15, R4, 0x2, RZ, 0xfc, !PT ;  /* 0x00000002040f7812 */ /* 0x000fe200078efcff */
[----:B------:R-:W-:Y:S01]  /*b320*/  USHF.L.U32 UR18, UR8, UR6, URZ ;  /* 0x0000000608127299 */ /* 0x000fe2000800063f */
[----:B------:R-:W-:Y:S01]  /*b330*/  IMAD.MOV.U32 R13, RZ, RZ, RZ ;  /* 0x000000ffff0d7224 */ /* 0x000fe200078e00ff */
[----:B------:R-:W-:Y:S01]  /*b340*/  ULOP3.LUT UR17, URZ, UR7, URZ, 0x33, !UPT ;  /* 0x000000073f117292 */ /* 0x000fe2000f8e333f */
[----:B------:R-:W-:Y:S01]  /*b350*/  ULDC UR6, c[0x0][0x14] ;  /* 0x0000050000067ab9 */ /* 0x000fe20000000800 */
[----:B------:R-:W-:Y:S01]  /*b360*/  ULDC.64 UR22, c[0x0][0x198] ;  /* 0x0000660000167ab9 */ /* 0x000fe20000000a00 */
[----:B------:R-:W-:-:S02]  /*b370*/  UIMAD.WIDE.U32 UR20, UR4, UR6, URZ ;  /* 0x00000006041472a5 */ /* 0x000fc4000f8e003f */
[----:B------:R-:W-:Y:S01]  /*b380*/  UIMAD UR13, UR5, UR6, URZ ;  /* 0x00000006050d72a4 */ /* 0x000fe2000f8e023f */
[----:B0-----:R-:W-:-:S03]  /*b390*/  VIADD R5, R5, 0x1f ;  /* 0x0000001f05057836 */ /* 0x001fc60000000000 */
[----:B------:R-:W-:Y:S02]  /*b3a0*/  UIADD3 UR13, UR21, UR13, URZ ;  /* 0x0000000d150d7290 */ /* 0x000fe4000fffe03f */
[----:B------:R-:W-:-:S04]  /*b3b0*/  SHF.R.S32.HI R10, RZ, 0x1f, R5 ;  /* 0x0000001fff0a7819 */ /* 0x000fc80000011405 */
[----:B------:R-:W-:Y:S01]  /*b3c0*/  LEA.HI R10, R10, R5, RZ, 0x5 ;  /* 0x000000050a0a7211 */ /* 0x000fe200078f28ff */
[----:B------:R-:W-:Y:S01]  /*b3d0*/  IMAD.MOV.U32 R5, RZ, RZ, 0x1 ;  /* 0x00000001ff057424 */ /* 0x000fe200078e00ff */
[----:B-1----:R-:W-:Y:S02]  /*b3e0*/  LOP3.LUT R11, R11, 0x1, RZ, 0xc0, !PT ;  /* 0x000000010b0b7812 */ /* 0x002fe400078ec0ff */
[----:B------:R-:W-:-:S05]  /*b3f0*/  SHF.R.S32.HI R10, RZ, 0x5, R10 ;  /* 0x00000005ff0a7819 */ /* 0x000fca000001140a */
[----:B------:R-:W-:-:S07]  /*b400*/  VIADD R12, R10, 0x1 ;  /* 0x000000010a0c7836 */ /* 0x000fce0000000000 */
.L_x_251:
[----:B------:R-:W-:-:S03]  /*b410*/  UMOV UR4, 0xffffffff ;  /* 0xffffffff00047882 */ /* 0x000fc60000000000 */
[----:B------:R-:W-:Y:S05]  /*b420*/  BRA.DIV UR4, `(.L_x_241) ;  /* 0x0000001604e47947 */ /* 0x000fea000b800000 */
[----:B------:R-:W-:-:S13]  /*b430*/  ELECT P0, URZ, PT ;  /* 0x00000000003f782f */ /* 0x000fda0003800000 */
.L_x_278:
[----:B------:R-:W0:Y:S01]  /*b440*/  LDC R7, c[0x0][0x28c] ;  /* 0x0000a300ff077b82 */ /* 0x000e220000000800 */
[----:B------:R-:W-:Y:S01]  /*b450*/  BSSY B1, `(.L_x_242) ;  /* 0x0000039000017945 */ /* 0x000fe20003800000 */
[----:B0-----:R-:W-:-:S13]  /*b460*/  ISETP.LT.OR P0, PT, R7, 0x1, !P0 ;  /* 0x000000010700780c */ /* 0x001fda0004701670 */
[----:B------:R-:W-:Y:S05]  /*b470*/  @P0 BRA `(.L_x_243) ;  /* 0x0000000000d80947 */ /* 0x000fea0003800000 */
[----:B------:R-:W-:Y:S02]  /*b480*/  IMAD R9, R8, 0x2, R11 ;  /* 0x0000000208097824 */ /* 0x000fe400078e020b */
[----:B------:R-:W-:Y:S02]  /*b490*/  IMAD.SHL.U32 R19, R6, 0x100, RZ ;  /* 0x0000010006137824 */ /* 0x000fe400078e00ff */
[----:B------:R-:W-:Y:S02]  /*b4a0*/  IMAD.MOV.U32 R22, RZ, RZ, RZ ;  /* 0x000000ffff167224 */ /* 0x000fe400078e00ff */
[----:B------:R-:W-:Y:S02]  /*b4b0*/  IMAD.MOV.U32 R6, RZ, RZ, R12 ;  /* 0x000000ffff067224 */ /* 0x000fe400078e000c */
[----:B------:R-:W-:Y:S02]  /*b4c0*/  IMAD.MOV.U32 R7, RZ, RZ, R5 ;  /* 0x000000ffff077224 */ /* 0x000fe400078e0005 */
[----:B------:R-:W-:-:S02]  /*b4d0*/  IMAD.MOV.U32 R8, RZ, RZ, R13 ;  /* 0x000000ffff087224 */ /* 0x000fc400078e000d */
[----:B------:R-:W-:-:S07]  /*b4e0*/  IMAD R18, R9, 0x30, RZ ;  /* 0x0000003009127824 */ /* 0x000fce00078e02ff */
.L_x_246:
[----:B------:R-:W0:Y:S01]  /*b4f0*/  S2R R14, SR_CgaCtaId ;  /* 0x00000000000e7919 */ /* 0x000e220000008800 */
[----:B------:R-:W-:Y:S02]  /*b500*/  MOV R9, 0x400 ;  /* 0x0000040000097802 */ /* 0x000fe40000000f00 */
[----:B------:R-:W-:Y:S02]  /*b510*/  LOP3.LUT P1, RZ, R0, 0x7f, RZ, 0xc0, !PT ;  /* 0x0000007f00ff7812 */ /* 0x000fe4000782c0ff */
[----:B0-----:R-:W-:Y:S02]  /*b520*/  LEA R21, R14, R9, 0x18 ;  /* 0x000000090e157211 */ /* 0x001fe400078ec0ff */
[----:B------:R-:W-:-:S09]  /*b530*/  SHF.L.U32 R9, R7, 0x1f, RZ ;  /* 0x0000001f07097819 */ /* 0x000fd200000006ff */
[----:B------:R-:W0:Y:S01]  /*b540*/  @!P1 LDC R14, c[0x0][0x500] ;  /* 0x00014000ff0e9b82 */ /* 0x000e220000000800 */
[----:B------:R-:W-:-:S04]  /*b550*/  IMAD R20, R8, 0x8, R21 ;  /* 0x0000000808147824 */ /* 0x000fc800078e0215 */
[----:B------:R-:W1:Y:S02]  /*b560*/  SYNCS.PHASECHK.TRANS64.TRYWAIT P0, [R20+URZ+0xa0], R9 ;  /* 0x0000a009140075a7 */ /* 0x000e64000800017f */
[----:B-1----:R-:W-:Y:S05]  /*b570*/  @!P0 BRA `(.L_x_244) ;  /* 0x0000001400b08947 */ /* 0x002fea0003800000 */
.L_x_279:
[----:B-1----:R-:W-:Y:S01]  /*b580*/  PRMT R9, R15, 0x9910, RZ ;  /* 0x000099100f097816 */ /* 0x002fe200000000ff */
[----:B0-----:R0:W-:Y:S03]  /*b590*/  @!P1 SYNCS.ARRIVE.TRANS64 RZ, [R20+URZ], R14 ;  /* 0x0000000e14ff99a7 */ /* 0x0011e6000800003f */
[----:B------:R-:W-:-:S13]  /*b5a0*/  ISETP.NE.AND P0, PT, R9, 0x2, PT ;  /* 0x000000020900780c */ /* 0x000fda0003f05270 */
[----:B0-----:R-:W-:Y:S05]  /*b5b0*/  @P0 BRA `(.L_x_245) ;  /* 0x0000000000040947 */ /* 0x001fea0003800000 */
[----:B------:R-:W-:Y:S01]  /*b5c0*/  BPT.TRAP 0x1 ;  /* 0x000000040000795c */ /* 0x000fe20000300000 */
.L_x_245:
[----:B------:R-:W-:Y:S01]  /*b5d0*/  IMAD R9, R8, 0x2, R11 ;  /* 0x0000000208097824 */ /* 0x000fe200078e020b */
[----:B------:R-:W-:Y:S01]  /*b5e0*/  R2UR UR9, R20 ;  /* 0x00000000140972ca */ /* 0x000fe200000e0000 */
[--C-:B------:R-:W-:Y:S01]  /*b5f0*/  IMAD R14, R8, 0x2000, R21.reuse ;  /* 0x00002000080e7824 */ /* 0x100fe200078e0215 */
[----:B------:R-:W-:Y:S01]  /*b600*/  UIADD3 UR4, UP0, UR22, 0xf0, URZ ;  /* 0x000000f016047890 */ /* 0x000fe2000ff1e03f */
[----:B------:R-:W-:Y:S01]  /*b610*/  IMAD R9, R9, 0x600, R21 ;  /* 0x0000060009097824 */ /* 0x000fe200078e0215 */
[----:B------:R-:W-:Y:S01]  /*b620*/  R2UR UR11, R19 ;  /* 0x00000000130b72ca */ /* 0x000fe200000e0000 */
[----:B------:R-:W-:Y:S01]  /*b630*/  VIADD R6, R6, 0xffffffff ;  /* 0xffffffff06067836 */ /* 0x000fe20000000000 */
[----:B------:R-:W-:Y:S01]  /*b640*/  R2UR UR5, R14 ;  /* 0x000000000e0572ca */ /* 0x000fe200000e0000 */
[----:B------:R-:W-:Y:S01]  /*b650*/  UIADD3 UR24, UP1, UR22, 0x1f0, URZ ;  /* 0x000001f016187890 */ /* 0x000fe2000ff3e03f */
[----:B------:R-:W-:Y:S01]  /*b660*/  R2UR UR8, R9 ;  /* 0x00000000090872ca */ /* 0x000fe200000e0000 */
[----:B------:R-:W-:Y:S01]  /*b670*/  VIADD R8, R8, 0x1 ;  /* 0x0000000108087836 */ /* 0x000fe20000000000 */
[----:B------:R-:W-:Y:S01]  /*b680*/  R2UR UR10, R22 ;  /* 0x00000000160a72ca */ /* 0x000fe200000e0000 */
[----:B------:R-:W-:Y:S01]  /*b690*/  UIADD3.X UR25, URZ, UR23, URZ, UP1, !UPT ;  /* 0x000000173f197290 */ /* 0x000fe20008ffe43f */
[----:B------:R-:W-:Y:S01]  /*b6a0*/  R2UR UR12, R17 ;  /* 0x00000000110c72ca */ /* 0x000fe200000e0000 */
[----:B------:R-:W-:Y:S01]  /*b6b0*/  UMOV UR6, 0x0 ;  /* 0x0000000000067882 */ /* 0x000fe20000000000 */
[----:B------:R-:W-:Y:S01]  /*b6c0*/  R2UR UR19, R18 ;  /* 0x00000000121372ca */ /* 0x000fe200000e0000 */
[----:B------:R-:W-:Y:S01]  /*b6d0*/  UMOV UR7, 0x10000000 ;  /* 0x1000000000077882 */ /* 0x000fe20000000000 */
[----:B------:R-:W-:Y:S01]  /*b6e0*/  ISETP.GT.AND P1, PT, R6, 0x1, PT ;  /* 0x000000010600780c */ /* 0x000fe20003f24270 */
[----:B------:R-:W-:Y:S01]  /*b6f0*/  UMOV UR26, 0x30000 ;  /* 0x00030000001a7882 */ /* 0x000fe20000000000 */
[----:B------:R-:W-:Y:S01]  /*b700*/  ISETP.NE.AND P0, PT, R8, 0x14, PT ;  /* 0x000000140800780c */ /* 0x000fe20003f05270 */
[----:B------:R-:W-:Y:S01]  /*b710*/  UIADD3 UR14, UR5, 0x200, URZ ;  /* 0x00000200050e7890 */ /* 0x000fe2000fffe03f */
[----:B------:R-:W-:Y:S01]  /*b720*/  VIADD R22, R22, 0x20 ;  /* 0x0000002016167836 */ /* 0x000fe20000000000 */
[----:B------:R-:W-:Y:S01]  /*b730*/  UIADD3.X UR5, URZ, UR23, URZ, UP0, !UPT ;  /* 0x000000173f057290 */ /* 0x000fe200087fe43f */
[----:B------:R-:W-:Y:S01]  /*b740*/  SEL R14, RZ, 0x1, P0 ;  /* 0x00000001ff0e7807 */ /* 0x000fe20000000000 */
[----:B------:R-:W-:Y:S01]  /*b750*/  UIADD3 UR15, UR8, 0x28200, URZ ;  /* 0x00028200080f7890 */ /* 0x000fe2000fffe03f */
[----:B------:R-:W-:-:S02]  /*b760*/  SEL R8, R8, RZ, P0 ;  /* 0x000000ff08087207 */ /* 0x000fc40000000000 */
[----:B------:R-:W-:Y:S01]  /*b770*/  UMOV UR8, UR14 ;  /* 0x0000000e00087c82 */ /* 0x000fe20008000000 */
[----:B------:R-:W-:-:S03]  /*b780*/  LOP3.LUT R7, R7, R14, RZ, 0x3c, !PT ;  /* 0x0000000e07077212 */ /* 0x000fc600078e3cff */
[----:B------:R0:W-:Y:S02]  /*b790*/  UTMALDG.3D [UR8], [UR4], desc[UR6] ;  /* 0x00000608040075b4 */ /* 0x0001e40008011000 */
[----:B0-----:R-:W-:Y:S01]  /*b7a0*/  UMOV UR8, UR15 ;  /* 0x0000000f00087c82 */ /* 0x001fe20008000000 */
[----:B------:R-:W-:Y:S02]  /*b7b0*/  UMOV UR11, UR19 ;  /* 0x00000013000b7c82 */ /* 0x000fe40008000000 */
[----:B------:R0:W-:Y:S02]  /*b7c0*/  UTMALDG.3D.MULTICAST [UR8], [UR24], UR26, desc[UR6] ;  /* 0x00000608180073b4 */ /* 0x0001e4000801181a */
[----:B0-----:R-:W-:Y:S05]  /*b7d0*/  @P1 BRA `(.L_x_246) ;  /* 0xfffffffc00441947 */ /* 0x001fea000383ffff */
.L_x_243:
[----:B------:R-:W-:Y:S05]  /*b7e0*/  BSYNC B1 ;  /* 0x0000000000017941 */ /* 0x000fea0003800000 */
.L_x_242:
[----:B------:R-:W-:Y:S01]  /*b7f0*/  LOP3.LUT P1, RZ, R16, 0xff, RZ, 0xc0, !PT ;  /* 0x000000ff10ff7812 */ /* 0x000fe2000782c0ff */
[C---:B------:R-:W-:Y:S01]  /*b800*/  IMAD.IADD R13, R10.reuse, 0x1, R13 ;  /* 0x000000010a0d7824 */ /* 0x040fe200078e020d */
[----:B------:R-:W-:Y:S01]  /*b810*/  ULDC.64 UR4, c[0x0][0x650] ;  /* 0x0001940000047ab9 */ /* 0x000fe20000000a00 */
[C---:B------:R-:W-:Y:S01]  /*b820*/  ISETP.GE.U32.AND P2, PT, R10.reuse, 0x14, PT ;  /* 0x000000140a00780c */ /* 0x040fe20003f46070 */
[----:B------:R-:W-:Y:S01]  /*b830*/  BSSY B1, `(.L_x_247) ;  /* 0x0000069000017945 */ /* 0x000fe20003800000 */
[----:B------:R-:W-:Y:S01]  /*b840*/  IMAD.MOV.U32 R17, RZ, RZ, -0x1 ;  /* 0xffffffffff117424 */ /* 0x000fe200078e00ff */
[----:B------:R-:W-:Y:S02]  /*b850*/  ISETP.GT.U32.AND P0, PT, R13, 0x13, PT ;  /* 0x000000130d00780c */ /* 0x000fe40003f04070 */
[----:B------:R-:W-:Y:S02]  /*b860*/  PRMT R16, RZ, 0x7610, R16 ;  /* 0x00007610ff107816 */ /* 0x000fe40000000010 */
[----:B------:R-:W-:-:S03]  /*b870*/  ISETP.LT.U32.AND P0, PT, R10, 0x14, P0 ;  /* 0x000000140a00780c */ /* 0x000fc60000701070 */
[----:B------:R-:W0:Y:S01]  /*b880*/  @P1 S2R R7, SR_CgaCtaId ;  /* 0x0000000000071919 */ /* 0x000e220000008800 */
[----:B------:R-:W-:-:S04]  /*b890*/  @P1 MOV R6, 0x400 ;  /* 0x0000040000061802 */ /* 0x000fc80000000f00 */
[----:B0-----:R-:W-:Y:S01]  /*b8a0*/  @P1 LEA R8, R7, R6, 0x18 ;  /* 0x0000000607081211 */ /* 0x001fe200078ec0ff */
[----:B------:R-:W-:Y:S01]  /*b8b0*/  IMAD.WIDE.U32 R6, R13, -0x33333333, RZ ;  /* 0xcccccccd0d067825 */ /* 0x000fe200078e00ff */
[----:B------:R-:W-:Y:S02]  /*b8c0*/  SEL R6, RZ, 0x1, !P0 ;  /* 0x00000001ff067807 */ /* 0x000fe40004000000 */
[----:B------:R0:W-:Y:S01]  /*b8d0*/  @P1 SYNCS.ARRIVE.TRANS64.A1T0 RZ, [R8+URZ+0x158], RZ ;  /* 0x000158ff08ff19a7 */ /* 0x0001e2000810003f */
[----:B------:R-:W-:Y:S02]  /*b8e0*/  IADD3 R2, P1, R2, UR20, RZ ;  /* 0x0000001402027c10 */ /* 0x000fe4000ff3e0ff */
[----:B------:R-:W-:Y:S01]  /*b8f0*/  LOP3.LUT R5, R5, R6, RZ, 0x3c, !PT ;  /* 0x0000000605057212 */ /* 0x000fe200078e3cff */
[----:B------:R-:W-:Y:S01]  /*b900*/  IMAD.MOV.U32 R6, RZ, RZ, -0x1 ;  /* 0xffffffffff067424 */ /* 0x000fe200078e00ff */
[----:B------:R-:W-:Y:S02]  /*b910*/  IADD3.X R3, R3, UR13, RZ, P1, !PT ;  /* 0x0000000d03037c10 */ /* 0x000fe40008ffe4ff */
[----:B------:R-:W-:-:S02]  /*b920*/  ISETP.GE.U32.AND P0, PT, R2, UR4, PT ;  /* 0x0000000402007c0c */ /* 0x000fc4000bf06070 */
[----:B0-----:R-:W-:Y:S02]  /*b930*/  SHF.R.U32.HI R8, RZ, 0x4, R7 ;  /* 0x00000004ff087819 */ /* 0x001fe40000011607 */
[----:B------:R-:W-:Y:S02]  /*b940*/  ISETP.GE.U32.AND.EX P0, PT, R3, UR5, PT, P0 ;  /* 0x0000000503007c0c */ /* 0x000fe4000bf06100 */
[----:B------:R-:W-:Y:S01]  /*b950*/  @P2 LOP3.LUT R5, R5, 0x1, R8, 0x78, !PT ;  /* 0x0000000105052812 */ /* 0x000fe200078e7808 */
[----:B------:R-:W-:Y:S01]  /*b960*/  IMAD R13, R8, -0x14, R13 ;  /* 0xffffffec080d7824 */ /* 0x000fe200078e020d */
[----:B------:R-:W-:Y:S01]  /*b970*/  PRMT R7, RZ, 0x7610, R7 ;  /* 0x00007610ff077816 */ /* 0x000fe20000000007 */
[----:B------:R-:W-:-:S08]  /*b980*/  IMAD.MOV.U32 R8, RZ, RZ, -0x1 ;  /* 0xffffffffff087424 */ /* 0x000fd000078e00ff */
[----:B------:R-:W-:Y:S05]  /*b990*/  @P0 BRA `(.L_x_248) ;  /* 0x0000000400480947 */ /* 0x000fea0003800000 */
[----:B------:R-:W0:Y:S01]  /*b9a0*/  S2R R18, SR_CTAID.X ;  /* 0x0000000000127919 */ /* 0x000e220000002500 */
[----:B------:R-:W-:Y:S01]  /*b9b0*/  ULDC.64 UR4, c[0x0][0x628] ;  /* 0x00018a0000047ab9 */ /* 0x000fe20000000a00 */
[----:B------:R-:W1:Y:S01]  /*b9c0*/  LDC R19, c[0x0][0x144] ;  /* 0x00005100ff137b82 */ /* 0x000e620000000800 */
[----:B------:R-:W-:Y:S01]  /*b9d0*/  ISETP.NE.U32.AND P0, PT, RZ, UR4, PT ;  /* 0x00000004ff007c0c */ /* 0x000fe2000bf05070 */
[----:B------:R-:W2:Y:S01]  /*b9e0*/  S2R R14, SR_CTAID.Y ;  /* 0x00000000000e7919 */ /* 0x000ea20000002600 */
[----:B------:R-:W-:Y:S01]  /*b9f0*/  ULDC UR7, c[0x0][0x630] ;  /* 0x00018c0000077ab9 */ /* 0x000fe20000000800 */
[----:B------:R-:W-:Y:S01]  /*ba00*/  ULDC UR8, c[0x0][0x150] ;  /* 0x0000540000087ab9 */ /* 0x000fe20000000800 */
[----:B------:R-:W-:Y:S01]  /*ba10*/  ISETP.NE.AND.EX P0, PT, RZ, UR5, PT, P0 ;  /* 0x00000005ff007c0c */ /* 0x000fe2000bf05300 */
[----:B------:R-:W-:Y:S02]  /*ba20*/  IMAD.MOV.U32 R6, RZ, RZ, R2 ;  /* 0x000000ffff067224 */ /* 0x000fe400078e0002 */
[----:B------:R-:W-:Y:S01]  /*ba30*/  IMAD.MOV.U32 R7, RZ, RZ, R3 ;  /* 0x000000ffff077224 */ /* 0x000fe200078e0003 */
[----:B0-----:R-:W-:-:S09]  /*ba40*/  I2FP.F32.U32 R20, R18 ;  /* 0x0000001200147245 */ /* 0x001fd20000201000 */
[----:B------:R-:W-:Y:S05]  /*ba50*/  @!P0 BRA `(.L_x_249) ;  /* 0x0000000000288947 */ /* 0x000fea0003800000 */
[----:B------:R-:W-:Y:S02]  /*ba60*/  ULDC UR6, c[0x0][0x634] ;  /* 0x00018d0000067ab9 */ /* 0x000fe40000000800 */
[----:B------:R-:W-:-:S05]  /*ba70*/  IADD3 R7, P0, R2, UR6, RZ ;  /* 0x0000000602077c10 */ /* 0x000fca000ff1e0ff */
[----:B------:R-:W-:-:S04]  /*ba80*/  IMAD.X R17, RZ, RZ, R3, P0 ;  /* 0x000000ffff117224 */ /* 0x000fc800000e0603 */
[----:B------:R-:W-:-:S04]  /*ba90*/  IMAD.WIDE.U32 R8, R17, UR4, RZ ;  /* 0x0000000411087c25 */ /* 0x000fc8000f8e00ff */
[----:B------:R-:W-:-:S04]  /*baa0*/  IMAD.WIDE.U32 R8, P0, R7, UR5, R8 ;  /* 0x0000000507087c25 */ /* 0x000fc8000f800008 */
[----:B------:R-:W-:-:S04]  /*bab0*/  IMAD.WIDE.U32 R6, R7, UR4, RZ ;  /* 0x0000000407067c25 */ /* 0x000fc8000f8e00ff */
[----:B------:R-:W-:Y:S01]  /*bac0*/  IMAD.MOV.U32 R6, RZ, RZ, R9 ;  /* 0x000000ffff067224 */ /* 0x000fe200078e0009 */
[----:B------:R-:W-:Y:S01]  /*bad0*/  IADD3 RZ, P1, R7, R8, RZ ;  /* 0x0000000807ff7210 */ /* 0x000fe20007f3e0ff */
[----:B------:R-:W-:-:S04]  /*bae0*/  IMAD.X R7, RZ, RZ, RZ, P0 ;  /* 0x000000ffff077224 */ /* 0x000fc800000e06ff */
[----:B------:R-:W-:-:S08]  /*baf0*/  IMAD.WIDE.U32.X R6, R17, UR5, R6, P1 ;  /* 0x0000000511067c25 */ /* 0x000fd000088e0406 */
.L_x_249:
[----:B------:R-:W-:Y:S01]  /*bb00*/  FMUL R20, R20, UR8 ;  /* 0x0000000814147c20 */ /* 0x000fe20008400000 */
[--C-:B------:R-:W-:Y:S01]  /*bb10*/  SHF.R.U64 R17, R6, UR7, R7.reuse ;  /* 0x0000000706117c19 */ /* 0x100fe20008001207 */
[----:B------:R-:W-:Y:S01]  /*bb20*/  ULDC.64 UR4, c[0x0][0x620] ;  /* 0x0001880000047ab9 */ /* 0x000fe20000000a00 */
[----:B------:R-:W-:Y:S01]  /*bb30*/  SHF.R.U32.HI R6, RZ, UR7, R7 ;  /* 0x00000007ff067c19 */ /* 0x000fe20008011607 */
[----:B------:R-:W-:Y:S01]  /*bb40*/  ULDC.64 UR6, c[0x0][0x640] ;  /* 0x0001900000067ab9 */ /* 0x000fe20000000a00 */
[----:B------:R-:W-:Y:S01]  /*bb50*/  IADD3 R7, P0, RZ, -R17, RZ ;  /* 0x80000011ff077210 */ /* 0x000fe20007f1e0ff */
[----:B------:R-:W0:Y:S01]  /*bb60*/  F2I.U32.TRUNC.NTZ R20, R20 ;  /* 0x0000001400147305 */ /* 0x000e22000020f000 */
[----:B------:R-:W3:Y:S03]  /*bb70*/  LDC R21, c[0x0][0x148] ;  /* 0x00005200ff157b82 */ /* 0x000ee60000000800 */
[----:B------:R-:W-:Y:S01]  /*bb80*/  IMAD.X R6, RZ, RZ, ~R6, P0 ;  /* 0x000000ffff067224 */ /* 0x000fe200000e0e06 */
[----:B------:R-:W-:-:S03]  /*bb90*/  ISETP.NE.U32.AND P0, PT, RZ, UR6, PT ;  /* 0x00000006ff007c0c */ /* 0x000fc6000bf05070 */
[----:B------:R-:W-:Y:S01]  /*bba0*/  IMAD R6, R6, UR4, RZ ;  /* 0x0000000406067c24 */ /* 0x000fe2000f8e02ff */
[----:B------:R-:W-:-:S03]  /*bbb0*/  ISETP.NE.AND.EX P0, PT, RZ, UR7, PT, P0 ;  /* 0x00000007ff007c0c */ /* 0x000fc6000bf05300 */
[C---:B------:R-:W-:Y:S01]  /*bbc0*/  IMAD R9, R7.reuse, UR5, R6 ;  /* 0x0000000507097c24 */ /* 0x040fe2000f8e0206 */
[----:B------:R-:W-:Y:S01]  /*bbd0*/  ULDC UR5, c[0x0][0x154] ;  /* 0x0000550000057ab9 */ /* 0x000fe20000000800 */
[----:B------:R-:W-:Y:S01]  /*bbe0*/  IMAD.WIDE.U32 R6, R7, UR4, R2 ;  /* 0x0000000407067c25 */ /* 0x000fe2000f8e0002 */
[----:B------:R-:W-:-:S03]  /*bbf0*/  ULDC UR4, c[0x0][0x618] ;  /* 0x0001860000047ab9 */ /* 0x000fc60000000800 */
[----:B0-----:R-:W-:Y:S02]  /*bc00*/  IMAD.MOV R8, RZ, RZ, -R20 ;  /* 0x000000ffff087224 */ /* 0x001fe400078e0a14 */
[----:B------:R-:W-:Y:S02]  /*bc10*/  IMAD.IADD R7, R7, 0x1, R9 ;  /* 0x0000000107077824 */ /* 0x000fe400078e0209 */
[----:B-1----:R-:W-:Y:S01]  /*bc20*/  IMAD R18, R19, R8, R18 ;  /* 0x0000000813127224 */ /* 0x002fe200078e0212 */
[----:B--2---:R-:W-:Y:S02]  /*bc30*/  I2FP.F32.U32 R8, R14 ;  /* 0x0000000e00087245 */ /* 0x004fe40000201000 */
[--C-:B------:R-:W-:Y:S02]  /*bc40*/  SHF.R.U64 R19, R6, UR4, R7.reuse ;  /* 0x0000000406137c19 */ /* 0x100fe40008001207 */
[----:B------:R-:W-:Y:S01]  /*bc50*/  SHF.R.U32.HI R6, RZ, UR4, R7 ;  /* 0x00000004ff067c19 */ /* 0x000fe20008011607 */
[----:B------:R-:W-:Y:S01]  /*bc60*/  FMUL R8, R8, UR5 ;  /* 0x0000000508087c20 */ /* 0x000fe20008400000 */
[----:B------:R-:W-:-:S02]  /*bc70*/  ULDC UR4, c[0x0][0x608] ;  /* 0x0001820000047ab9 */ /* 0x000fc40000000800 */
[--C-:B------:R-:W-:Y:S01]  /*bc80*/  SHF.R.U64 R22, R19, UR4, R6.reuse ;  /* 0x0000000413167c19 */ /* 0x100fe20008001206 */
[----:B------:R0:W1:Y:S01]  /*bc90*/  F2I.U32.TRUNC.NTZ R24, R8 ;  /* 0x0000000800187305 */ /* 0x000062000020f000 */
[----:B------:R-:W-:Y:S01]  /*bca0*/  SHF.R.U32.HI R7, RZ, UR4, R6 ;  /* 0x00000004ff077c19 */ /* 0x000fe20008011606 */
[----:B------:R-:W-:-:S03]  /*bcb0*/  ULDC UR4, c[0x0][0x658] ;  /* 0x0001960000047ab9 */ /* 0x000fc60000000800 */
[--C-:B------:R-:W-:Y:S02]  /*bcc0*/  SHF.R.U64 R20, R22, UR4, R7.reuse ;  /* 0x0000000416147c19 */ /* 0x100fe40008001207 */
[----:B------:R-:W-:-:S03]  /*bcd0*/  SHF.R.U32.HI R23, RZ, UR4, R7 ;  /* 0x00000004ff177c19 */ /* 0x000fc60008011607 */
[----:B------:R-:W-:Y:S02]  /*bce0*/  IMAD.MOV.U32 R6, RZ, RZ, R20 ;  /* 0x000000ffff067224 */ /* 0x000fe400078e0014 */
[----:B------:R-:W-:Y:S01]  /*bcf0*/  IMAD.MOV.U32 R7, RZ, RZ, R23 ;  /* 0x000000ffff077224 */ /* 0x000fe200078e0017 */
[----:B0-----:R-:W-:Y:S06]  /*bd00*/  @!P0 BRA `(.L_x_250) ;  /* 0x0000000000288947 */ /* 0x001fec0003800000 */
        /* <DEDUP_REMOVED lines=10> */
.L_x_250:
[----:B------:R-:W-:Y:S01]  /*bdb0*/  ULDC UR4, c[0x0][0x648] ;  /* 0x0001920000047ab9 */ /* 0x000fe20000000800 */
[----:B------:R-:W-:Y:S01]  /*bdc0*/  LOP3.LUT R22, R22, UR17, RZ, 0xc0, !PT ;  /* 0x0000001116167c12 */ /* 0x000fe2000f8ec0ff */
[----:B-1----:R-:W-:Y:S01]  /*bdd0*/  IMAD.MOV R24, RZ, RZ, -R24 ;  /* 0x000000ffff187224 */ /* 0x002fe200078e0a18 */
[----:B------:R-:W-:Y:S01]  /*bde0*/  SHF.R.U64 R7, R6, UR4, R7 ;  /* 0x0000000406077c19 */ /* 0x000fe20008001207 */
[----:B------:R-:W-:Y:S01]  /*bdf0*/  ULDC UR4, c[0x0][0x638] ;  /* 0x00018e0000047ab9 */ /* 0x000fe20000000800 */
[----:B------:R-:W-:Y:S01]  /*be00*/  LOP3.LUT R19, R19, UR16, RZ, 0xc0, !PT ;  /* 0x0000001013137c12 */ /* 0x000fe2000f8ec0ff */
[----:B---3--:R-:W-:Y:S01]  /*be10*/  @P3 IMAD R18, R21, R24, R14 ;  /* 0x0000001815123224 */ /* 0x008fe200078e020e */
[----:B------:R-:W-:Y:S01]  /*be20*/  ULDC UR5, c[0x0][0x610] ;  /* 0x0001840000057ab9 */ /* 0x000fe20000000800 */
[----:B------:R-:W-:Y:S02]  /*be30*/  IMAD.MOV R9, RZ, RZ, -R7 ;  /* 0x000000ffff097224 */ /* 0x000fe400078e0a07 */
[----:B------:R-:W-:-:S02]  /*be40*/  IMAD R7, R7, UR18, R22 ;  /* 0x0000001207077c24 */ /* 0x000fc4000f8e0216 */
[----:B------:R-:W-:Y:S01]  /*be50*/  IMAD R20, R9, UR4, R20 ;  /* 0x0000000409147c24 */ /* 0x000fe2000f8e0214 */
[----:B------:R-:W-:Y:S01]  /*be60*/  ULDC UR4, c[0x0][0x600] ;  /* 0x0001800000047ab9 */ /* 0x000fe20000000800 */
[----:B------:R-:W-:Y:S02]  /*be70*/  IMAD R18, R7, UR5, R18 ;  /* 0x0000000507127c24 */ /* 0x000fe4000f8e0212 */
[----:B------:R-:W-:Y:S02]  /*be80*/  IMAD R9, R20, UR4, R19 ;  /* 0x0000000414097c24 */ /* 0x000fe4000f8e0213 */
[----:B------:R-:W-:-:S03]  /*be90*/  IMAD.MOV.U32 R7, RZ, RZ, 0x1 ;  /* 0x00000001ff077424 */ /* 0x000fc600078e00ff */
[----:B------:R-:W-:Y:S02]  /*bea0*/  SEL R8, R9, R18, !P3 ;  /* 0x0000001209087207 */ /* 0x000fe40005800000 */
[----:B------:R-:W-:-:S07]  /*beb0*/  SEL R6, R18, R9, !P3 ;  /* 0x0000000912067207 */ /* 0x000fce0005800000 */
.L_x_248:
[----:B------:R-:W-:Y:S05]  /*bec0*/  BSYNC B1 ;  /* 0x0000000000017941 */ /* 0x000fea0003800000 */
.L_x_247:
[----:B------:R-:W-:-:S13]  /*bed0*/  LOP3.LUT P0, RZ, R7, 0xff, RZ, 0xc0, !PT ;  /* 0x000000ff07ff7812 */ /* 0x000fda000780c0ff */
[----:B------:R-:W-:Y:S05]  /*bee0*/  @P0 BRA `(.L_x_251) ;  /* 0xfffffff400480947 */ /* 0x000fea000383ffff */
[----:B------:R-:W-:Y:S05]  /*bef0*/  BSYNC B0 ;  /* 0x0000000000007941 */ /* 0x000fea0003800000 */
.L_x_240:
[----:B------:R-:W-:-:S03]  /*bf00*/  UMOV UR4, 0xffffffff ;  /* 0xffffffff00047882 */ /* 0x000fc60000000000 */
[----:B------:R-:W-:Y:S05]  /*bf10*/  BRA.DIV UR4, `(.L_x_252) ;  /* 0x0000000e045c7947 */ /* 0x000fea000b800000 */
[----:B------:R-:W-:-:S13]  /*bf20*/  ELECT P0, URZ, PT ;  /* 0x00000000003f782f */ /* 0x000fda0003800000 */
.L_x_282:
[----:B------:R-:W-:Y:S04]  /*bf30*/  BSSY B0, `(.L_x_253) ;  /* 0x00000bb000007945 */ /* 0x000fe80003800000 */
[----:B------:R-:W-:Y:S05]  /*bf40*/  @!P0 BRA `(.L_x_254) ;  /* 0x0000000800e48947 */ /* 0x000fea0003800000 */
[----:B------:R-:W-:-:S04]  /*bf50*/  LOP3.LUT R4, R4, 0x2, RZ, 0xfc, !PT ;  /* 0x0000000204047812 */ /* 0x000fc800078efcff */
[----:B------:R-:W-:-:S13]  /*bf60*/  ISETP.NE.AND P0, PT, R4, 0x3, PT ;  /* 0x000000030400780c */ /* 0x000fda0003f05270 */
[----:B------:R-:W-:Y:S05]  /*bf70*/  @!P0 BRA `(.L_x_255) ;  /* 0x0000000000048947 */ /* 0x000fea0003800000 */
[----:B------:R-:W-:Y:S01]  /*bf80*/  BPT.TRAP 0x1 ;  /* 0x000000040000795c */ /* 0x000fe20000300000 */
.L_x_255:
[----:B------:R-:W0:Y:S01]  /*bf90*/  S2R R3, SR_CgaCtaId ;  /* 0x0000000000037919 */ /* 0x000e220000008800 */
[----:B------:R-:W-:-:S04]  /*bfa0*/  MOV R0, 0x400 ;  /* 0x0000040000007802 */ /* 0x000fc80000000f00 */
[----:B0-----:R-:W-:Y:S02]  /*bfb0*/  LEA R0, R3, R0, 0x18 ;  /* 0x0000000003007211 */ /* 0x001fe400078ec0ff */
[----:B------:R-:W-:-:S03]  /*bfc0*/  SHF.L.U32 R3, R5, 0x1f, RZ ;  /* 0x0000001f05037819 */ /* 0x000fc600000006ff */
[----:B------:R-:W-:-:S04]  /*bfd0*/  VIADD R0, R0, 0xa0 ;  /* 0x000000a000007836 */ /* 0x000fc80000000000 */
[C---:B------:R-:W-:Y:S02]  /*bfe0*/  IMAD R6, R13.reuse, 0x8, R0 ;  /* 0x000000080d067824 */ /* 0x040fe400078e0200 */
[----:B------:R-:W-:Y:S02]  /*bff0*/  VIADD R13, R13, 0x1 ;  /* 0x000000010d0d7836 */ /* 0x000fe40000000000 */
[----:B------:R-:W0:Y:S03]  /*c000*/  SYNCS.PHASECHK.TRANS64.TRYWAIT P0, [R6+URZ], R3 ;  /* 0x00000003060075a7 */ /* 0x000e26000800017f */
[----:B------:R-:W-:-:S04]  /*c010*/  ISETP.NE.AND P1, PT, R13, 0x14, PT ;  /* 0x000000140d00780c */ /* 0x000fc80003f25270 */
[----:B------:R-:W-:Y:S02]  /*c020*/  SEL R2, RZ, 0x1, P1 ;  /* 0x00000001ff027807 */ /* 0x000fe40000800000 */
[----:B------:R-:W-:Y:S02]  /*c030*/  SEL R13, R13, RZ, P1 ;  /* 0x000000ff0d0d7207 */ /* 0x000fe40000800000 */
[----:B------:R-:W-:-:S03]  /*c040*/  LOP3.LUT R8, R5, R2, RZ, 0x3c, !PT ;  /* 0x0000000205087212 */ /* 0x000fc600078e3cff */
[----:B------:R-:W-:Y:S01]  /*c050*/  IMAD R7, R13, 0x8, R0 ;  /* 0x000000080d077824 */ /* 0x000fe200078e0200 */
[----:B------:R-:W-:Y:S01]  /*c060*/  SHF.L.U32 R4, R8, 0x1f, RZ ;  /* 0x0000001f08047819 */ /* 0x000fe200000006ff */
[----:B0-----:R-:W-:Y:S06]  /*c070*/  @!P0 BRA `(.L_x_256) ;  /* 0x0000000c00248947 */ /* 0x001fec0003800000 */
.L_x_283:
[----:B------:R-:W1:Y:S01]  /*c080*/  SYNCS.PHASECHK.TRANS64.TRYWAIT P0, [R7+URZ], R4 ;  /* 0x00000004070075a7 */ /* 0x000e62000800017f */
[----:B------:R-:W-:-:S05]  /*c090*/  VIADD R2, R13, 0x1 ;  /* 0x000000010d027836 */ /* 0x000fca0000000000 */
[----:B------:R-:W-:-:S04]  /*c0a0*/  ISETP.NE.AND P1, PT, R2, 0x14, PT ;  /* 0x000000140200780c */ /* 0x000fc80003f25270 */
[----:B0-----:R-:W-:Y:S02]  /*c0b0*/  SEL R3, RZ, 0x1, P1 ;  /* 0x00000001ff037807 */ /* 0x001fe40000800000 */
[----:B------:R-:W-:Y:S02]  /*c0c0*/  SEL R9, R2, RZ, P1 ;  /* 0x000000ff02097207 */ /* 0x000fe40000800000 */
[----:B------:R-:W-:-:S03]  /*c0d0*/  LOP3.LUT R8, R8, R3, RZ, 0x3c, !PT ;  /* 0x0000000308087212 */ /* 0x000fc600078e3cff */
[----:B------:R-:W-:Y:S01]  /*c0e0*/  IMAD R6, R9, 0x8, R0 ;  /* 0x0000000809067824 */ /* 0x000fe200078e0200 */
[----:B------:R-:W-:Y:S01]  /*c0f0*/  SHF.L.U32 R5, R8, 0x1f, RZ ;  /* 0x0000001f08057819 */ /* 0x000fe200000006ff */
[----:B-1----:R-:W-:Y:S06]  /*c100*/  @!P0 BRA `(.L_x_257) ;  /* 0x0000000c00148947 */ /* 0x002fec0003800000 */
.L_x_284:
[----:B------:R-:W1:Y:S01]  /*c110*/  SYNCS.PHASECHK.TRANS64.TRYWAIT P0, [R6+URZ], R5 ;  /* 0x00000005060075a7 */ /* 0x000e62000800017f */
[----:B------:R-:W-:-:S05]  /*c120*/  VIADD R2, R9, 0x1 ;  /* 0x0000000109027836 */ /* 0x000fca0000000000 */
[----:B------:R-:W-:-:S04]  /*c130*/  ISETP.NE.AND P1, PT, R2, 0x14, PT ;  /* 0x000000140200780c */ /* 0x000fc80003f25270 */
[----:B------:R-:W-:Y:S02]  /*c140*/  SEL R3, RZ, 0x1, P1 ;  /* 0x00000001ff037807 */ /* 0x000fe40000800000 */
[----:B0-----:R-:W-:Y:S02]  /*c150*/  SEL R7, R2, RZ, P1 ;  /* 0x000000ff02077207 */ /* 0x001fe40000800000 */
[----:B------:R-:W-:-:S03]  /*c160*/  LOP3.LUT R8, R8, R3, RZ, 0x3c, !PT ;  /* 0x0000000308087212 */ /* 0x000fc600078e3cff */
[----:B------:R-:W-:Y:S01]  /*c170*/  IMAD R9, R7, 0x8, R0 ;  /* 0x0000000807097824 */ /* 0x000fe200078e0200 */
[----:B------:R-:W-:Y:S01]  /*c180*/  SHF.L.U32 R4, R8, 0x1f, RZ ;  /* 0x0000001f08047819 */ /* 0x000fe200000006ff */
[----:B-1----:R-:W-:Y:S06]  /*c190*/  @!P0 BRA `(.L_x_258) ;  /* 0x0000000c00048947 */ /* 0x002fec0003800000 */
.L_x_285:
[----:B------:R-:W1:Y:S01]  /*c1a0*/  SYNCS.PHASECHK.TRANS64.TRYWAIT P0, [R9+URZ], R4 ;  /* 0x00000004090075a7 */ /* 0x000e62000800017f */
[----:B------:R-:W-:-:S05]  /*c1b0*/  VIADD R2, R7, 0x1 ;  /* 0x0000000107027836 */ /* 0x000fca0000000000 */
[----:B------:R-:W-:-:S04]  /*c1c0*/  ISETP.NE.AND P1, PT, R2, 0x14, PT ;  /* 0x000000140200780c */ /* 0x000fc80003f25270 */
[----:B------:R-:W-:Y:S02]  /*c1d0*/  SEL R3, RZ, 0x1, P1 ;  /* 0x00000001ff037807 */ /* 0x000fe40000800000 */
[----:B------:R-:W-:Y:S02]  /*c1e0*/  SEL R7, R2, RZ, P1 ;  /* 0x000000ff02077207 */ /* 0x000fe40000800000 */
[----:B------:R-:W-:-:S03]  /*c1f0*/  LOP3.LUT R8, R8, R3, RZ, 0x3c, !PT ;  /* 0x0000000308087212 */ /* 0x000fc600078e3cff */
[----:B0-----:R-:W-:Y:S01]  /*c200*/  IMAD R6, R7, 0x8, R0 ;  /* 0x0000000807067824 */ /* 0x001fe200078e0200 */
[----:B------:R-:W-:Y:S01]  /*c210*/  SHF.L.U32 R5, R8, 0x1f, RZ ;  /* 0x0000001f08057819 */ /* 0x000fe200000006ff */
[----:B-1----:R-:W-:Y:S06]  /*c220*/  @!P0 BRA `(.L_x_259) ;  /* 0x0000000800f48947 */ /* 0x002fec0003800000 */
.L_x_286:
        /* <DEDUP_REMOVED lines=9> */
.L_x_287:
        /* <DEDUP_REMOVED lines=9> */
.L_x_288:
        /* <DEDUP_REMOVED lines=9> */
.L_x_289:
        /* <DEDUP_REMOVED lines=9> */
.L_x_290:
        /* <DEDUP_REMOVED lines=9> */
.L_x_291:
        /* <DEDUP_REMOVED lines=9> */
.L_x_292:
        /* <DEDUP_REMOVED lines=9> */
.L_x_293:
        /* <DEDUP_REMOVED lines=9> */
.L_x_294:
        /* <DEDUP_REMOVED lines=9> */
.L_x_295:
        /* <DEDUP_REMOVED lines=9> */
.L_x_296:
        /* <DEDUP_REMOVED lines=9> */
.L_x_297:
        /* <DEDUP_REMOVED lines=9> */
.L_x_298:
        /* <DEDUP_REMOVED lines=9> */
.L_x_299:
        /* <DEDUP_REMOVED lines=9> */
.L_x_300:
[----:B------:R-:W1:Y:S01]  /*ca10*/  SYNCS.PHASECHK.TRANS64.TRYWAIT P0, [R6+URZ], R5 ;  /* 0x00000005060075a7 */ /* 0x000e62000800017f */
[----:B------:R-:W-:-:S05]  /*ca20*/  VIADD R2, R7, 0x1 ;  /* 0x0000000107027836 */ /* 0x000fca0000000000 */
[----:B------:R-:W-:-:S04]  /*ca30*/  ISETP.NE.AND P1, PT, R2, 0x14, PT ;  /* 0x000000140200780c */ /* 0x000fc80003f25270 */
[----:B0-----:R-:W-:Y:S02]  /*ca40*/  SEL R4, RZ, 0x1, P1 ;  /* 0x00000001ff047807 */ /* 0x001fe40000800000 */
[----:B------:R-:W-:Y:S02]  /*ca50*/  SEL R3, R2, RZ, P1 ;  /* 0x000000ff02037207 */ /* 0x000fe40000800000 */
[----:B------:R-:W-:Y:S01]  /*ca60*/  LOP3.LUT R4, R11, R4, RZ, 0x3c, !PT ;  /* 0x000000040b047212 */ /* 0x000fe200078e3cff */
[----:B-1----:R-:W-:Y:S06]  /*ca70*/  @!P0 BRA `(.L_x_274) ;  /* 0x00000008000c8947 */ /* 0x002fec0003800000 */
.L_x_301:
[----:B------:R-:W-:Y:S01]  /*ca80*/  IMAD R3, R3, 0x8, R0 ;  /* 0x0000000803037824 */ /* 0x000fe200078e0200 */
[----:B------:R-:W-:-:S07]  /*ca90*/  SHF.L.U32 R0, R4, 0x1f, RZ ;  /* 0x0000001f04007819 */ /* 0x000fce00000006ff */
.L_x_275:
[----:B-1----:R1:W2:Y:S02]  /*caa0*/  SYNCS.PHASECHK.TRANS64.TRYWAIT P0, [R3+URZ], R0 ;  /* 0x00000000030075a7 */ /* 0x0022a4000800017f */
[----:B--2---:R-:W-:Y:S05]  /*cab0*/  @!P0 NANOSLEEP.SYNCS 0x989680 ;  /* 0x009896800000895d */ /* 0x004fea0003900000 */
[----:B------:R-:W2:Y:S02]  /*cac0*/  @!P0 SYNCS.PHASECHK.TRANS64 P0, [R3+URZ], R0 ;  /* 0x00000000030085a7 */ /* 0x000ea4000800007f */
[----:B--2---:R-:W-:Y:S05]  /*cad0*/  @!P0 BRA `(.L_x_275) ;  /* 0xfffffffc00f08947 */ /* 0x004fea000383ffff */
.L_x_254:
[----:B------:R-:W-:Y:S05]  /*cae0*/  BSYNC B0 ;  /* 0x0000000000007941 */ /* 0x000fea0003800000 */
.L_x_253:
[----:B------:R-:W-:Y:S05]  /*caf0*/  EXIT ;  /* 0x000000000000794d */ /* 0x000fea0003800000 */
.L_x_22:
[----:B-1----:R-:W-:-:S04]  /*cb00*/  IMAD.U32 R11, RZ, RZ, UR7 ;  /* 0x00000007ff0b7e24 */ /* 0x002fc8000f8e00ff */
[----:B------:R1:W4:Y:S03]  /*cb10*/  SYNCS.PHASECHK.TRANS64.TRYWAIT P0, [R11+URZ], R10 ;  /* 0x0000000a0b0075a7 */ /* 0x000326000800017f */
[----:B----4-:R-:W-:Y:S05]  /*cb20*/  @!P0 NANOSLEEP.SYNCS 0x989680 ;  /* 0x009896800000895d */ /* 0x010fea0003900000 */
[----:B------:R-:W4:Y:S02]  /*cb30*/  @!P0 SYNCS.PHASECHK.TRANS64 P0, [R11+URZ], R10 ;  /* 0x0000000a0b0085a7 */ /* 0x000f24000800007f */
[----:B----4-:R-:W-:Y:S05]  /*cb40*/  @!P0 BRA `(.L_x_22) ;  /* 0xfffffffc00ec8947 */ /* 0x010fea000383ffff */
[----:B------:R-:W-:Y:S05]  /*cb50*/  BRA `(.L_x_21) ;  /* 0xffffff5000387947 */ /* 0x000fea000383ffff */
.L_x_28:
[----:B-1----:R-:W-:-:S04]  /*cb60*/  IMAD.U32 R13, RZ, RZ, UR12 ;  /* 0x0000000cff0d7e24 */ /* 0x002fc8000f8e00ff */
[----:B------:R1:W4:Y:S03]  /*cb70*/  SYNCS.PHASECHK.TRANS64.TRYWAIT P0, [R13+URZ], R12 ;  /* 0x0000000c0d0075a7 */ /* 0x000326000800017f */
[----:B----4-:R-:W-:Y:S05]  /*cb80*/  @!P0 NANOSLEEP.SYNCS 0x989680 ;  /* 0x009896800000895d */ /* 0x010fea0003900000 */
[----:B------:R-:W4:Y:S02]  /*cb90*/  @!P0 SYNCS.PHASECHK.TRANS64 P0, [R13+URZ], R12 ;  /* 0x0000000c0d0085a7 */ /* 0x000f24000800007f */
[----:B----4-:R-:W-:Y:S05]  /*cba0*/  @!P0 BRA `(.L_x_28) ;  /* 0xfffffffc00ec8947 */ /* 0x010fea000383ffff */
[----:B------:R-:W-:Y:S05]  /*cbb0*/  BRA `(.L_x_27) ;  /* 0xffffff5c002c7947 */ /* 0x000fea000383ffff */
.L_x_241:
[----:B------:R-:W-:Y:S01]  /*cbc0*/  BSSY B1, `(.L_x_276) ;  /* 0x0000006000017945 */ /* 0x000fe20003800000 */
[----:B------:R-:W-:-:S07]  /*cbd0*/  IMAD.MOV.U32 R7, RZ, RZ, -0x1 ;  /* 0xffffffffff077424 */ /* 0x000fce00078e00ff */
[----:B------:R-:W-:Y:S05]  /*cbe0*/  WARPSYNC.COLLECTIVE R7, `(.L_x_277) ;  /* 0x00000000070c7348 */ /* 0x000fea0003c00000 */
[----:B------:R-:W-:Y:S02]  /*cbf0*/  ELECT P0, UR62, PT ;  /* 0x00000000003e782f */ /* 0x000fe40003800000 */
[----:B------:R-:W-:Y:S01]  /*cc00*/  MOV R7, UR62 ;  /* 0x0000003e00077c02 */ /* 0x000fe20008000f00 */
[----:B------:R-:W-:Y:S10]  /*cc10*/  ENDCOLLECTIVE ;  /* 0x000000000000791b */ /* 0x000ff40003800000 */
.L_x_277:
[----:B------:R-:W-:Y:S05]  /*cc20*/  BSYNC B1 ;  /* 0x0000000000017941 */ /* 0x000fea0003800000 */
.L_x_276:
[----:B------:R-:W-:Y:S05]  /*cc30*/  BRA `(.L_x_278) ;  /* 0xffffffe800007947 */ /* 0x000fea000383ffff */
.L_x_244:
[----:B-1----:R1:W2:Y:S02]  /*cc40*/  SYNCS.PHASECHK.TRANS64.TRYWAIT P0, [R20+URZ+0xa0], R9 ;  /* 0x0000a009140075a7 */ /* 0x0022a4000800017f */
[----:B--2---:R-:W-:Y:S05]  /*cc50*/  @!P0 NANOSLEEP.SYNCS 0x989680 ;  /* 0x009896800000895d */ /* 0x004fea0003900000 */
[----:B------:R-:W2:Y:S02]  /*cc60*/  @!P0 SYNCS.PHASECHK.TRANS64 P0, [R20+URZ+0xa0], R9 ;  /* 0x0000a009140085a7 */ /* 0x000ea4000800007f */
[----:B--2---:R-:W-:Y:S05]  /*cc70*/  @!P0 BRA `(.L_x_244) ;  /* 0xfffffffc00f08947 */ /* 0x004fea000383ffff */
[----:B------:R-:W-:Y:S05]  /*cc80*/  BRA `(.L_x_279) ;  /* 0xffffffe8003c7947 */ /* 0x000fea000383ffff */
.L_x_252:
[----:B------:R-:W-:Y:S01]  /*cc90*/  BSSY B0, `(.L_x_280) ;  /* 0x0000006000007945 */ /* 0x000fe20003800000 */
[----:B------:R-:W-:-:S07]  /*cca0*/  IMAD.MOV.U32 R7, RZ, RZ, -0x1 ;  /* 0xffffffffff077424 */ /* 0x000fce00078e00ff */
[----:B------:R-:W-:Y:S05]  /*ccb0*/  WARPSYNC.COLLECTIVE R7, `(.L_x_281) ;  /* 0x00000000070c7348 */ /* 0x000fea0003c00000 */
[----:B------:R-:W-:Y:S02]  /*ccc0*/  ELECT P0, UR62, PT ;  /* 0x00000000003e782f */ /* 0x000fe40003800000 */
[----:B------:R-:W-:Y:S01]  /*ccd0*/  MOV R7, UR62 ;  /* 0x0000003e00077c02 */ /* 0x000fe20008000f00 */
[----:B------:R-:W-:Y:S10]  /*cce0*/  ENDCOLLECTIVE ;  /* 0x000000000000791b */ /* 0x000ff40003800000 */
.L_x_281:
[----:B------:R-:W-:Y:S05]  /*ccf0*/  BSYNC B0 ;  /* 0x0000000000007941 */ /* 0x000fea0003800000 */
.L_x_280:
[----:B------:R-:W-:Y:S05]  /*cd00*/  BRA `(.L_x_282) ;  /* 0xfffffff000887947 */ /* 0x000fea000383ffff */
.L_x_256:
[----:B0-----:R0:W1:Y:S02]  /*cd10*/  SYNCS.PHASECHK.TRANS64.TRYWAIT P0, [R6+URZ], R3 ;  /* 0x00000003060075a7 */ /* 0x001064000800017f */
[----:B-1----:R-:W-:Y:S05]  /*cd20*/  @!P0 NANOSLEEP.SYNCS 0x989680 ;  /* 0x009896800000895d */ /* 0x002fea0003900000 */
[----:B------:R-:W1:Y:S02]  /*cd30*/  @!P0 SYNCS.PHASECHK.TRANS64 P0, [R6+URZ], R3 ;  /* 0x00000003060085a7 */ /* 0x000e64000800007f */
[----:B-1----:R-:W-:Y:S05]  /*cd40*/  @!P0 BRA `(.L_x_256) ;  /* 0xfffffffc00f08947 */ /* 0x002fea000383ffff */
[----:B------:R-:W-:Y:S05]  /*cd50*/  BRA `(.L_x_283) ;  /* 0xfffffff000c87947 */ /* 0x000fea000383ffff */
.L_x_257:
[----:B0-----:R0:W1:Y:S02]  /*cd60*/  SYNCS.PHASECHK.TRANS64.TRYWAIT P0, [R7+URZ], R4 ;  /* 0x00000004070075a7 */ /* 0x001064000800017f */
[----:B-1----:R-:W-:Y:S05]  /*cd70*/  @!P0 NANOSLEEP.SYNCS 0x989680 ;  /* 0x009896800000895d */ /* 0x002fea0003900000 */
[----:B------:R-:W1:Y:S02]  /*cd80*/  @!P0 SYNCS.PHASECHK.TRANS64 P0, [R7+URZ], R4 ;  /* 0x00000004070085a7 */ /* 0x000e64000800007f */
[----:B-1----:R-:W-:Y:S05]  /*cd90*/  @!P0 BRA `(.L_x_257) ;  /* 0xfffffffc00f08947 */ /* 0x002fea000383ffff */
[----:B------:R-:W-:Y:S05]  /*cda0*/  BRA `(.L_x_284) ;  /* 0xfffffff000d87947 */ /* 0x000fea000383ffff */
.L_x_258:
[----:B0-----:R0:W1:Y:S02]  /*cdb0*/  SYNCS.PHASECHK.TRANS64.TRYWAIT P0, [R6+URZ], R5 ;  /* 0x00000005060075a7 */ /* 0x001064000800017f */
[----:B-1----:R-:W-:Y:S05]  /*cdc0*/  @!P0 NANOSLEEP.SYNCS 0x989680 ;  /* 0x009896800000895d */ /* 0x002fea0003900000 */
[----:B------:R-:W1:Y:S02]  /*cdd0*/  @!P0 SYNCS.PHASECHK.TRANS64 P0, [R6+URZ], R5 ;  /* 0x00000005060085a7 */ /* 0x000e64000800007f */
[----:B-1----:R-:W-:Y:S05]  /*cde0*/  @!P0 BRA `(.L_x_258) ;  /* 0xfffffffc00f08947 */ /* 0x002fea000383ffff */
[----:B------:R-:W-:Y:S05]  /*cdf0*/  BRA `(.L_x_285) ;  /* 0xfffffff000e87947 */ /* 0x000fea000383ffff */
.L_x_259:
[----:B0-----:R0:W1:Y:S02]  /*ce00*/  SYNCS.PHASECHK.TRANS64.TRYWAIT P0, [R9+URZ], R4 ;  /* 0x00000004090075a7 */ /* 0x001064000800017f */
[----:B-1----:R-:W-:Y:S05]  /*ce10*/  @!P0 NANOSLEEP.SYNCS 0x989680 ;  /* 0x009896800000895d */ /* 0x002fea0003900000 */
[----:B------:R-:W1:Y:S02]  /*ce20*/  @!P0 SYNCS.PHASECHK.TRANS64 P0, [R9+URZ], R4 ;  /* 0x00000004090085a7 */ /* 0x000e64000800007f */
[----:B-1----:R-:W-:Y:S05]  /*ce30*/  @!P0 BRA `(.L_x_259) ;  /* 0xfffffffc00f08947 */ /* 0x002fea000383ffff */
[----:B------:R-:W-:Y:S05]  /*ce40*/  BRA `(.L_x_286) ;  /* 0xfffffff000f87947 */ /* 0x000fea000383ffff */
.L_x_260:
[----:B0-----:R0:W1:Y:S02]  /*ce50*/  SYNCS.PHASECHK.TRANS64.TRYWAIT P0, [R6+URZ], R5 ;  /* 0x00000005060075a7 */ /* 0x001064000800017f */
[----:B-1----:R-:W-:Y:S05]  /*ce60*/  @!P0 NANOSLEEP.SYNCS 0x989680 ;  /* 0x009896800000895d */ /* 0x002fea0003900000 */
[----:B------:R-:W1:Y:S02]  /*ce70*/  @!P0 SYNCS.PHASECHK.TRANS64 P0, [R6+URZ], R5 ;  /* 0x00000005060085a7 */ /* 0x000e64000800007f */
[----:B-1----:R-:W-:Y:S05]  /*ce80*/  @!P0 BRA `(.L_x_260) ;  /* 0xfffffffc00f08947 */ /* 0x002fea000383ffff */
[----:B------:R-:W-:Y:S05]  /*ce90*/  BRA `(.L_x_287) ;  /* 0xfffffff400087947 */ /* 0x000fea000383ffff */
.L_x_261:
[----:B0-----:R0:W1:Y:S02]  /*cea0*/  SYNCS.PHASECHK.TRANS64.TRYWAIT P0, [R9+URZ], R4 ;  /* 0x00000004090075a7 */ /* 0x001064000800017f */
[----:B-1----:R-:W-:Y:S05]  /*ceb0*/  @!P0 NANOSLEEP.SYNCS 0x989680 ;  /* 0x009896800000895d */ /* 0x002fea0003900000 */
[----:B------:R-:W1:Y:S02]  /*cec0*/  @!P0 SYNCS.PHASECHK.TRANS64 P0, [R9+URZ], R4 ;  /* 0x00000004090085a7 */ /* 0x000e64000800007f */
[----:B-1----:R-:W-:Y:S05]  /*ced0*/  @!P0 BRA `(.L_x_261) ;  /* 0xfffffffc00f08947 */ /* 0x002fea000383ffff */
[----:B------:R-:W-:Y:S05]  /*cee0*/  BRA `(.L_x_288) ;  /* 0xfffffff400187947 */ /* 0x000fea000383ffff */
.L_x_262:
[----:B0-----:R0:W1:Y:S02]  /*cef0*/  SYNCS.PHASECHK.TRANS64.TRYWAIT P0, [R6+URZ], R5 ;  /* 0x00000005060075a7 */ /* 0x001064000800017f */
[----:B-1----:R-:W-:Y:S05]  /*cf00*/  @!P0 NANOSLEEP.SYNCS 0x989680 ;  /* 0x009896800000895d */ /* 0x002fea0003900000 */
[----:B------:R-:W1:Y:S02]  /*cf10*/  @!P0 SYNCS.PHASECHK.TRANS64 P0, [R6+URZ], R5 ;  /* 0x00000005060085a7 */ /* 0x000e64000800007f */
[----:B-1----:R-:W-:Y:S05]  /*cf20*/  @!P0 BRA `(.L_x_262) ;  /* 0xfffffffc00f08947 */ /* 0x002fea000383ffff */
[----:B------:R-:W-:Y:S05]  /*cf30*/  BRA `(.L_x_289) ;  /* 0xfffffff400287947 */ /* 0x000fea000383ffff */
.L_x_263:
[----:B0-----:R0:W1:Y:S02]  /*cf40*/  SYNCS.PHASECHK.TRANS64.TRYWAIT P0, [R9+URZ], R4 ;  /* 0x00000004090075a7 */ /* 0x001064000800017f */
[----:B-1----:R-:W-:Y:S05]  /*cf50*/  @!P0 NANOSLEEP.SYNCS 0x989680 ;  /* 0x009896800000895d */ /* 0x002fea0003900000 */
[----:B------:R-:W1:Y:S02]  /*cf60*/  @!P0 SYNCS.PHASECHK.TRANS64 P0, [R9+URZ], R4 ;  /* 0x00000004090085a7 */ /* 0x000e64000800007f */
[----:B-1----:R-:W-:Y:S05]  /*cf70*/  @!P0 BRA `(.L_x_263) ;  /* 0xfffffffc00f08947 */ /* 0x002fea000383ffff */
[----:B------:R-:W-:Y:S05]  /*cf80*/  BRA `(.L_x_290) ;  /* 0xfffffff400387947 */ /* 0x000fea000383ffff */
.L_x_264:
[----:B0-----:R0:W1:Y:S02]  /*cf90*/  SYNCS.PHASECHK.TRANS64.TRYWAIT P0, [R6+URZ], R5 ;  /* 0x00000005060075a7 */ /* 0x001064000800017f */
[----:B-1----:R-:W-:Y:S05]  /*cfa0*/  @!P0 NANOSLEEP.SYNCS 0x989680 ;  /* 0x009896800000895d */ /* 0x002fea0003900000 */
[----:B------:R-:W1:Y:S02]  /*cfb0*/  @!P0 SYNCS.PHASECHK.TRANS64 P0, [R6+URZ], R5 ;  /* 0x00000005060085a7 */ /* 0x000e64000800007f */
[----:B-1----:R-:W-:Y:S05]  /*cfc0*/  @!P0 BRA `(.L_x_264) ;  /* 0xfffffffc00f08947 */ /* 0x002fea000383ffff */
[----:B------:R-:W-:Y:S05]  /*cfd0*/  BRA `(.L_x_291) ;  /* 0xfffffff400487947 */ /* 0x000fea000383ffff */
.L_x_265:
[----:B0-----:R0:W1:Y:S02]  /*cfe0*/  SYNCS.PHASECHK.TRANS64.TRYWAIT P0, [R9+URZ], R4 ;  /* 0x00000004090075a7 */ /* 0x001064000800017f */
[----:B-1----:R-:W-:Y:S05]  /*cff0*/  @!P0 NANOSLEEP.SYNCS 0x989680 ;  /* 0x009896800000895d */ /* 0x002fea0003900000 */
[----:B------:R-:W1:Y:S02]  /*d000*/  @!P0 SYNCS.PHASECHK.TRANS64 P0, [R9+URZ], R4 ;  /* 0x00000004090085a7 */ /* 0x000e64000800007f */
[----:B-1----:R-:W-:Y:S05]  /*d010*/  @!P0 BRA `(.L_x_265) ;  /* 0xfffffffc00f08947 */ /* 0x002fea000383ffff */
[----:B------:R-:W-:Y:S05]  /*d020*/  BRA `(.L_x_292) ;  /* 0xfffffff400587947 */ /* 0x000fea000383ffff */
.L_x_266:
[----:B0-----:R0:W1:Y:S02]  /*d030*/  SYNCS.PHASECHK.TRANS64.TRYWAIT P0, [R6+URZ], R5 ;  /* 0x00000005060075a7 */ /* 0x001064000800017f */
[----:B-1----:R-:W-:Y:S05]  /*d040*/  @!P0 NANOSLEEP.SYNCS 0x989680 ;  /* 0x009896800000895d */ /* 0x002fea0003900000 */
[----:B------:R-:W1:Y:S02]  /*d050*/  @!P0 SYNCS.PHASECHK.TRANS64 P0, [R6+URZ], R5 ;  /* 0x00000005060085a7 */ /* 0x000e64000800007f */
[----:B-1----:R-:W-:Y:S05]  /*d060*/  @!P0 BRA `(.L_x_266) ;  /* 0xfffffffc00f08947 */ /* 0x002fea000383ffff */
[----:B------:R-:W-:Y:S05]  /*d070*/  BRA `(.L_x_293) ;  /* 0xfffffff400687947 */ /* 0x000fea000383ffff */
.L_x_267:
[----:B0-----:R0:W1:Y:S02]  /*d080*/  SYNCS.PHASECHK.TRANS64.TRYWAIT P0, [R9+URZ], R4 ;  /* 0x00000004090075a7 */ /* 0x001064000800017f */
[----:B-1----:R-:W-:Y:S05]  /*d090*/  @!P0 NANOSLEEP.SYNCS 0x989680 ;  /* 0x009896800000895d */ /* 0x002fea0003900000 */
[----:B------:R-:W1:Y:S02]  /*d0a0*/  @!P0 SYNCS.PHASECHK.TRANS64 P0, [R9+URZ], R4 ;  /* 0x00000004090085a7 */ /* 0x000e64000800007f */
[----:B-1----:R-:W-:Y:S05]  /*d0b0*/  @!P0 BRA `(.L_x_267) ;  /* 0xfffffffc00f08947 */ /* 0x002fea000383ffff */
[----:B------:R-:W-:Y:S05]  /*d0c0*/  BRA `(.L_x_294) ;  /* 0xfffffff400787947 */ /* 0x000fea000383ffff */
.L_x_268:
[----:B0-----:R0:W1:Y:S02]  /*d0d0*/  SYNCS.PHASECHK.TRANS64.TRYWAIT P0, [R6+URZ], R5 ;  /* 0x00000005060075a7 */ /* 0x001064000800017f */
[----:B-1----:R-:W-:Y:S05]  /*d0e0*/  @!P0 NANOSLEEP.SYNCS 0x989680 ;  /* 0x009896800000895d */ /* 0x002fea0003900000 */
[----:B------:R-:W1:Y:S02]  /*d0f0*/  @!P0 SYNCS.PHASECHK.TRANS64 P0, [R6+URZ], R5 ;  /* 0x00000005060085a7 */ /* 0x000e64000800007f */
[----:B-1----:R-:W-:Y:S05]  /*d100*/  @!P0 BRA `(.L_x_268) ;  /* 0xfffffffc00f08947 */ /* 0x002fea000383ffff */
[----:B------:R-:W-:Y:S05]  /*d110*/  BRA `(.L_x_295) ;  /* 0xfffffff400887947 */ /* 0x000fea000383ffff */
.L_x_269:
[----:B0-----:R0:W1:Y:S02]  /*d120*/  SYNCS.PHASECHK.TRANS64.TRYWAIT P0, [R9+URZ], R4 ;  /* 0x00000004090075a7 */ /* 0x001064000800017f */
[----:B-1----:R-:W-:Y:S05]  /*d130*/  @!P0 NANOSLEEP.SYNCS 0x989680 ;  /* 0x009896800000895d */ /* 0x002fea0003900000 */
[----:B------:R-:W1:Y:S02]  /*d140*/  @!P0 SYNCS.PHASECHK.TRANS64 P0, [R9+URZ], R4 ;  /* 0x00000004090085a7 */ /* 0x000e64000800007f */
[----:B-1----:R-:W-:Y:S05]  /*d150*/  @!P0 BRA `(.L_x_269) ;  /* 0xfffffffc00f08947 */ /* 0x002fea000383ffff */
[----:B------:R-:W-:Y:S05]  /*d160*/  BRA `(.L_x_296) ;  /* 0xfffffff400987947 */ /* 0x000fea000383ffff */
.L_x_270:
[----:B0-----:R0:W1:Y:S02]  /*d170*/  SYNCS.PHASECHK.TRANS64.TRYWAIT P0, [R6+URZ], R5 ;  /* 0x00000005060075a7 */ /* 0x001064000800017f */
[----:B-1----:R-:W-:Y:S05]  /*d180*/  @!P0 NANOSLEEP.SYNCS 0x989680 ;  /* 0x009896800000895d */ /* 0x002fea0003900000 */
[----:B------:R-:W1:Y:S02]  /*d190*/  @!P0 SYNCS.PHASECHK.TRANS64 P0, [R6+URZ], R5 ;  /* 0x00000005060085a7 */ /* 0x000e64000800007f */
[----:B-1----:R-:W-:Y:S05]  /*d1a0*/  @!P0 BRA `(.L_x_270) ;  /* 0xfffffffc00f08947 */ /* 0x002fea000383ffff */
[----:B------:R-:W-:Y:S05]  /*d1b0*/  BRA `(.L_x_297) ;  /* 0xfffffff400a87947 */ /* 0x000fea000383ffff */
.L_x_271:
[----:B0-----:R0:W1:Y:S02]  /*d1c0*/  SYNCS.PHASECHK.TRANS64.TRYWAIT P0, [R9+URZ], R4 ;  /* 0x00000004090075a7 */ /* 0x001064000800017f */
[----:B-1----:R-:W-:Y:S05]  /*d1d0*/  @!P0 NANOSLEEP.SYNCS 0x989680 ;  /* 0x009896800000895d */ /* 0x002fea0003900000 */
[----:B------:R-:W1:Y:S02]  /*d1e0*/  @!P0 SYNCS.PHASECHK.TRANS64 P0, [R9+URZ], R4 ;  /* 0x00000004090085a7 */ /* 0x000e64000800007f */
[----:B-1----:R-:W-:Y:S05]  /*d1f0*/  @!P0 BRA `(.L_x_271) ;  /* 0xfffffffc00f08947 */ /* 0x002fea000383ffff */
[----:B------:R-:W-:Y:S05]  /*d200*/  BRA `(.L_x_298) ;  /* 0xfffffff400b87947 */ /* 0x000fea000383ffff */
.L_x_272:
[----:B0-----:R0:W1:Y:S02]  /*d210*/  SYNCS.PHASECHK.TRANS64.TRYWAIT P0, [R6+URZ], R5 ;  /* 0x00000005060075a7 */ /* 0x001064000800017f */
[----:B-1----:R-:W-:Y:S05]  /*d220*/  @!P0 NANOSLEEP.SYNCS 0x989680 ;  /* 0x009896800000895d */ /* 0x002fea0003900000 */
[----:B------:R-:W1:Y:S02]  /*d230*/  @!P0 SYNCS.PHASECHK.TRANS64 P0, [R6+URZ], R5 ;  /* 0x00000005060085a7 */ /* 0x000e64000800007f */
[----:B-1----:R-:W-:Y:S05]  /*d240*/  @!P0 BRA `(.L_x_272) ;  /* 0xfffffffc00f08947 */ /* 0x002fea000383ffff */
[----:B------:R-:W-:Y:S05]  /*d250*/  BRA `(.L_x_299) ;  /* 0xfffffff400c87947 */ /* 0x000fea000383ffff */
.L_x_273:
[----:B0-----:R0:W1:Y:S02]  /*d260*/  SYNCS.PHASECHK.TRANS64.TRYWAIT P0, [R9+URZ], R4 ;  /* 0x00000004090075a7 */ /* 0x001064000800017f */
[----:B-1----:R-:W-:Y:S05]  /*d270*/  @!P0 NANOSLEEP.SYNCS 0x989680 ;  /* 0x009896800000895d */ /* 0x002fea0003900000 */
[----:B------:R-:W1:Y:S02]  /*d280*/  @!P0 SYNCS.PHASECHK.TRANS64 P0, [R9+URZ], R4 ;  /* 0x00000004090085a7 */ /* 0x000e64000800007f */
[----:B-1----:R-:W-:Y:S05]  /*d290*/  @!P0 BRA `(.L_x_273) ;  /* 0xfffffffc00f08947 */ /* 0x002fea000383ffff */
[----:B------:R-:W-:Y:S05]  /*d2a0*/  BRA `(.L_x_300) ;  /* 0xfffffff400d87947 */ /* 0x000fea000383ffff */
.L_x_274:
[----:B0-----:R0:W1:Y:S02]  /*d2b0*/  SYNCS.PHASECHK.TRANS64.TRYWAIT P0, [R6+URZ], R5 ;  /* 0x00000005060075a7 */ /* 0x001064000800017f */
[----:B-1----:R-:W-:Y:S05]  /*d2c0*/  @!P0 NANOSLEEP.SYNCS 0x989680 ;  /* 0x009896800000895d */ /* 0x002fea0003900000 */
[----:B------:R-:W1:Y:S02]  /*d2d0*/  @!P0 SYNCS.PHASECHK.TRANS64 P0, [R6+URZ], R5 ;  /* 0x00000005060085a7 */ /* 0x000e64000800007f */
[----:B-1----:R-:W-:Y:S05]  /*d2e0*/  @!P0 BRA `(.L_x_274) ;  /* 0xfffffffc00f08947 */ /* 0x002fea000383ffff */
[----:B------:R-:W-:Y:S05]  /*d2f0*/  BRA `(.L_x_301) ;  /* 0xfffffff400e07947 */ /* 0x000fea000383ffff */
.L_x_302:
[----:B------:R-:W-:-:S00]  /*d300*/  BRA `(.L_x_302) ;  /* 0xfffffffc00fc7947 */ /* 0x000fc0000383ffff */
[----:B------:R-:W-:-:S00]  /*d310*/  NOP ;  /* 0x0000000000007918 */ /* 0x000fc00000000000 */
        /* <DEDUP_REMOVED lines=14> */
.L_x_303:


//--------------------- .nv.shared._ZN7cutlass13device_kernelINS_4gemm6kernel13GemmUniversalIN4cute5tupleIJiiiiEEENS1_10collective13CollectiveMmaINS1_37MainloopSm90TmaGmmaWarpSpecializedFP8ILi20ENS5_IJNS4_1CILi2EEENSA_ILi1EEESC_EEENS1_35KernelTmaWarpSpecializedCooperativeEEENS5_IJNSA_ILi256EEENSA_ILi96EEENSA_ILi32EEEEEENS_12float_e4m3_tENS5_IJlSC_lEEESK_SL_NS4_8TiledMMAINS4_8MMA_AtomIJNS4_4SM904GMMA30MMA_64x96x32_F32E4M3E4M3_SS_TNILNSP_7ScaleInE1ELSR_1EEEEEENS4_6LayoutISD_NS5_IJSC_NSA_ILi0EEESV_EEEEENS5_IJNS4_10UnderscoreESY_SY_EEEEENS4_13SM90_TMA_LOADENS4_14ComposedLayoutINS4_7SwizzleILi1ELi4ELi3EEENS4_18smem_ptr_flag_bitsILi8EEENSU_INS5_IJNSA_ILi8EEESI_EEENS5_IJSI_SC_EEEEEEEvNS4_8identityENS4_23SM90_TMA_LOAD_MULTICASTES1B_vS1C_EENS_8epilogue10collective6detail29Sm90TmaWarpSpecializedAdapterINS1G_15DefaultEpilogueISK_SL_SL_NS1F_6thread17LinearCombinationISK_Li1EffLNS1K_9ScaleType4KindE0ELNS_15FloatRoundStyleE2ESK_EENS1_15EpilogueDefaultEEEEEvvEEEEvNT_6ParamsE --------------------------
	.section	.nv.shared._ZN7cutlass13device_kernelINS_4gemm6kernel13GemmUniversalIN4cute5tupleIJiiiiEEENS1_10collective13CollectiveMmaINS1_37MainloopSm90TmaGmmaWarpSpecializedFP8ILi20ENS5_IJNS4_1CILi2EEENSA_ILi1EEESC_EEENS1_35KernelTmaWarpSpecializedCooperativeEEENS5_IJNSA_ILi256EEENSA_ILi96EEENSA_ILi32EEEEEENS_12float_e4m3_tENS5_IJlSC_lEEESK_SL_NS4_8TiledMMAINS4_8MMA_AtomIJNS4_4SM904GMMA30MMA_64x96x32_F32E4M3E4M3_SS_TNILNSP_7ScaleInE1ELSR_1EEEEEENS4_6LayoutISD_NS5_IJSC_NSA_ILi0EEESV_EEEEENS5_IJNS4_10UnderscoreESY_SY_EEEEENS4_13SM90_TMA_LOADENS4_14ComposedLayoutINS4_7SwizzleILi1ELi4ELi3EEENS4_18smem_ptr_flag_bitsILi8EEENSU_INS5_IJNSA_ILi8EEESI_EEENS5_IJSI_SC_EEEEEEEvNS4_8identityENS4_23SM90_TMA_LOAD_MULTICASTES1B_vS1C_EENS_8epilogue10collective6detail29Sm90TmaWarpSpecializedAdapterINS1G_15DefaultEpilogueISK_SL_SL_NS1F_6thread17LinearCombinationISK_Li1EffLNS1K_9ScaleType4KindE0ELNS_15FloatRoundStyleE2ESK_EENS1_15EpilogueDefaultEEEEEvvEEEEvNT_6ParamsE,"aw",@nobits
	.sectionflags	@""
	.align	16
	.zero		1024


//--------------------- .nv.shared.reserved.0     --------------------------
	.section	.nv.shared.reserved.0,"aw",@nobits
	.weak		__nv_reservedSMEM_offset_0_alias
	.size		__nv_reservedSMEM_offset_0_alias, 0, 0
	.other		__nv_reservedSMEM_offset_0_alias,@"STO_CUDA_RESERVED_SHARED STV_DEFAULT"
__nv_reservedSMEM_offset_0_alias:
	.zero		0


//--------------------- .nv.global                --------------------------
	.section	.nv.global,"aw",@nobits
.nv.global:
	.type		_ZN40_INTERNAL_bca7ac35_4_k_cu_67256c30_126614cute1_E,@object
	.size		_ZN40_INTERNAL_bca7ac35_4_k_cu_67256c30_126614cute1_E,(_ZN40_INTERNAL_bca7ac35_4_k_cu_67256c30_126614cuda3std3__45__cpo6cbeginE - _ZN40_INTERNAL_bca7ac35_4_k_cu_67256c30_126614cute1_E)
_ZN40_INTERNAL_bca7ac35_4_k_cu_67256c30_126614cute1_E:
	.zero		1
	.type		_ZN40_INTERNAL_bca7ac35_4_k_cu_67256c30_126614cuda3std3__45__cpo6cbeginE,@object
	.size		_ZN40_INTERNAL_bca7ac35_4_k_cu_67256c30_126614cuda3std3__45__cpo6cbeginE,(_ZN40_INTERNAL_bca7ac35_4_k_cu_67256c30_126614cuda3std3__48in_placeE - _ZN40_INTERNAL_bca7ac35_4_k_cu_67256c30_126614cuda3std3__45__cpo6cbeginE)
_ZN40_INTERNAL_bca7ac35_4_k_cu_67256c30_126614cuda3std3__45__cpo6cbeginE:
	.zero		1
	.type		_ZN40_INTERNAL_bca7ac35_4_k_cu_67256c30_126614cuda3std3__48in_placeE,@object
	.size		_ZN40_INTERNAL_bca7ac35_4_k_cu_67256c30_126614cuda3std3__48in_placeE,(_ZN40_INTERNAL_bca7ac35_4_k_cu_67256c30_126614cuda3std6ranges3__45__cpo9iter_moveE - _ZN40_INTERNAL_bca7ac35_4_k_cu_67256c30_126614cuda3std3__48in_placeE)
_ZN40_INTERNAL_bca7ac35_4_k_cu_67256c30_126614cuda3std3__48in_placeE:
	.zero		1
	.type		_ZN40_INTERNAL_bca7ac35_4_k_cu_67256c30_126614cuda3std6ranges3__45__cpo9iter_moveE,@object
	.size		_ZN40_INTERNAL_bca7ac35_4_k_cu_67256c30_126614cuda3std6ranges3__45__cpo9iter_moveE,(_ZN40_INTERNAL_bca7ac35_4_k_cu_67256c30_126614cuda3std3__45__cpo5beginE - _ZN40_INTERNAL_bca7ac35_4_k_cu_67256c30_126614cuda3std6ranges3__45__cpo9iter_moveE)
_ZN40_INTERNAL_bca7ac35_4_k_cu_67256c30_126614cuda3std6ranges3__45__cpo9iter_moveE:
	.zero		1
	.type		_ZN40_INTERNAL_bca7ac35_4_k_cu_67256c30_126614cuda3std3__45__cpo5beginE,@object
	.size		_ZN40_INTERNAL_bca7ac35_4_k_cu_67256c30_126614cuda3std3__45__cpo5beginE,(_ZN40_INTERNAL_bca7ac35_4_k_cu_67256c30_126614cuda3std3__442_GLOBAL__N__bca7ac35_4_k_cu_67256c30_126616ignoreE - _ZN40_INTERNAL_bca7ac35_4_k_cu_67256c30_126614cuda3std3__45__cpo5beginE)
_ZN40_INTERNAL_bca7ac35_4_k_cu_67256c30_126614cuda3std3__45__cpo5beginE:
	.zero		1
	.type		_ZN40_INTERNAL_bca7ac35_4_k_cu_67256c30_126614cuda3std3__442_GLOBAL__N__bca7ac35_4_k_cu_67256c30_126616ignoreE,@object
	.size		_ZN40_INTERNAL_bca7ac35_4_k_cu_67256c30_126614cuda3std3__442_GLOBAL__N__bca7ac35_4_k_cu_67256c30_126616ignoreE,(_ZN40_INTERNAL_bca7ac35_4_k_cu_67256c30_126614cute7productE - _ZN40_INTERNAL_bca7ac35_4_k_cu_67256c30_126614cuda3std3__442_GLOBAL__N__bca7ac35_4_k_cu_67256c30_126616ignoreE)
_ZN40_INTERNAL_bca7ac35_4_k_cu_67256c30_126614cuda3std3__442_GLOBAL__N__bca7ac35_4_k_cu_67256c30_126616ignoreE:
	.zero		1
	.type		_ZN40_INTERNAL_bca7ac35_4_k_cu_67256c30_126614cute7productE,@object
	.size		_ZN40_INTERNAL_bca7ac35_4_k_cu_67256c30_126614cute7productE,(_ZN40_INTERNAL_bca7ac35_4_k_cu_67256c30_126614cuda3std3__45__cpo3endE - _ZN40_INTERNAL_bca7ac35_4_k_cu_67256c30_126614cute7productE)
_ZN40_INTERNAL_bca7ac35_4_k_cu_67256c30_126614cute7productE:
	.zero		1
	.type		_ZN40_INTERNAL_bca7ac35_4_k_cu_67256c30_126614cuda3std3__45__cpo3endE,@object
	.size		_ZN40_INTERNAL_bca7ac35_4_k_cu_67256c30_126614cuda3std3__45__cpo3endE,(_ZN40_INTERNAL_bca7ac35_4_k_cu_67256c30_126614cuda3std3__419piecewise_constructE - _ZN40_INTERNAL_bca7ac35_4_k_cu_67256c30_126614cuda3std3__45__cpo3endE)
_ZN40_INTERNAL_bca7ac35_4_k_cu_67256c30_126614cuda3std3__45__cpo3endE:
	.zero		1
	.type		_ZN40_INTERNAL_bca7ac35_4_k_cu_67256c30_126614cuda3std3__419piecewise_constructE,@object
	.size		_ZN40_INTERNAL_bca7ac35_4_k_cu_67256c30_126614cuda3std3__419piecewise_constructE,(_ZN40_INTERNAL_bca7ac35_4_k_cu_67256c30_126614cuda3std3__45__cpo4cendE - _ZN40_INTERNAL_bca7ac35_4_k_cu_67256c30_126614cuda3std3__419piecewise_constructE)
_ZN40_INTERNAL_bca7ac35_4_k_cu_67256c30_126614cuda3std3__419piecewise_constructE:
	.zero		1
	.type		_ZN40_INTERNAL_bca7ac35_4_k_cu_67256c30_126614cuda3std3__45__cpo4cendE,@object
	.size		_ZN40_INTERNAL_bca7ac35_4_k_cu_67256c30_126614cuda3std3__45__cpo4cendE,(_ZN40_INTERNAL_bca7ac35_4_k_cu_67256c30_126614cuda3std6ranges3__45__cpo4swapE - _ZN40_INTERNAL_bca7ac35_4_k_cu_67256c30_126614cuda3std3__45__cpo4cendE)
_ZN40_INTERNAL_bca7ac35_4_k_cu_67256c30_126614cuda3std3__45__cpo4cendE:
	.zero		1
	.type		_ZN40_INTERNAL_bca7ac35_4_k_cu_67256c30_126614cuda3std6ranges3__45__cpo4swapE,@object
	.size		_ZN40_INTERNAL_bca7ac35_4_k_cu_67256c30_126614cuda3std6ranges3__45__cpo4swapE,(.L_7 - _ZN40_INTERNAL_bca7ac35_4_k_cu_67256c30_126614cuda3std6ranges3__45__cpo4swapE)
_ZN40_INTERNAL_bca7ac35_4_k_cu_67256c30_126614cuda3std6ranges3__45__cpo4swapE:
	.zero		1
.L_7:


//--------------------- .nv.constant0._ZN7cutlass13device_kernelINS_4gemm6kernel13GemmUniversalIN4cute5tupleIJiiiiEEENS1_10collective13CollectiveMmaINS1_37MainloopSm90TmaGmmaWarpSpecializedFP8ILi20ENS5_IJNS4_1CILi2EEENSA_ILi1EEESC_EEENS1_35KernelTmaWarpSpecializedCooperativeEEENS5_IJNSA_ILi256EEENSA_ILi96EEENSA_ILi32EEEEEENS_12float_e4m3_tENS5_IJlSC_lEEESK_SL_NS4_8TiledMMAINS4_8MMA_AtomIJNS4_4SM904GMMA30MMA_64x96x32_F32E4M3E4M3_SS_TNILNSP_7ScaleInE1ELSR_1EEEEEENS4_6LayoutISD_NS5_IJSC_NSA_ILi0EEESV_EEEEENS5_IJNS4_10UnderscoreESY_SY_EEEEENS4_13SM90_TMA_LOADENS4_14ComposedLayoutINS4_7SwizzleILi1ELi4ELi3EEENS4_18smem_ptr_flag_bitsILi8EEENSU_INS5_IJNSA_ILi8EEESI_EEENS5_IJSI_SC_EEEEEEEvNS4_8identityENS4_23SM90_TMA_LOAD_MULTICASTES1B_vS1C_EENS_8epilogue10collective6detail29Sm90TmaWarpSpecializedAdapterINS1G_15DefaultEpilogueISK_SL_SL_NS1F_6thread17LinearCombinationISK_Li1EffLNS1K_9ScaleType4KindE0ELNS_15FloatRoundStyleE2ESK_EENS1_15EpilogueDefaultEEEEEvvEEEEvNT_6ParamsE --------------------------
	.section	.nv.constant0._ZN7cutlass13device_kernelINS_4gemm6kernel13GemmUniversalIN4cute5tupleIJiiiiEEENS1_10collective13CollectiveMmaINS1_37MainloopSm90TmaGmmaWarpSpecializedFP8ILi20ENS5_IJNS4_1CILi2EEENSA_ILi1EEESC_EEENS1_35KernelTmaWarpSpecializedCooperativeEEENS5_IJNSA_ILi256EEENSA_ILi96EEENSA_ILi32EEEEEENS_12float_e4m3_tENS5_IJlSC_lEEESK_SL_NS4_8TiledMMAINS4_8MMA_AtomIJNS4_4SM904GMMA30MMA_64x96x32_F32E4M3E4M3_SS_TNILNSP_7ScaleInE1ELSR_1EEEEEENS4_6LayoutISD_NS5_IJSC_NSA_ILi0EEESV_EEEEENS5_IJNS4_10UnderscoreESY_SY_EEEEENS4_13SM90_TMA_LOADENS4_14ComposedLayoutINS4_7SwizzleILi1ELi4ELi3EEENS4_18smem_ptr_flag_bitsILi8EEENSU_INS5_IJNSA_ILi8EEESI_EEENS5_IJSI_SC_EEEEEEEvNS4_8identityENS4_23SM90_TMA_LOAD_MULTICASTES1B_vS1C_EENS_8epilogue10collective6detail29Sm90TmaWarpSpecializedAdapterINS1G_15DefaultEpilogueISK_SL_SL_NS1F_6thread17LinearCombinationISK_Li1EffLNS1K_9ScaleType4KindE0ELNS_15FloatRoundStyleE2ESK_EENS1_15EpilogueDefaultEEEEEvvEEEEvNT_6ParamsE,"a",@progbits
	.sectionflags	@""
	.align	4
.nv.constant0._ZN7cutlass13device_kernelINS_4gemm6kernel13GemmUniversalIN4cute5tupleIJiiiiEEENS1_10collective13CollectiveMmaINS1_37MainloopSm90TmaGmmaWarpSpecializedFP8ILi20ENS5_IJNS4_1CILi2EEENSA_ILi1EEESC_EEENS1_35KernelTmaWarpSpecializedCooperativeEEENS5_IJNSA_ILi256EEENSA_ILi96EEENSA_ILi32EEEEEENS_12float_e4m3_tENS5_IJlSC_lEEESK_SL_NS4_8TiledMMAINS4_8MMA_AtomIJNS4_4SM904GMMA30MMA_64x96x32_F32E4M3E4M3_SS_TNILNSP_7ScaleInE1ELSR_1EEEEEENS4_6LayoutISD_NS5_IJSC_NSA_ILi0EEESV_EEEEENS5_IJNS4_10UnderscoreESY_SY_EEEEENS4_13SM90_TMA_LOADENS4_14ComposedLayoutINS4_7SwizzleILi1ELi4ELi3EEENS4_18smem_ptr_flag_bitsILi8EEENSU_INS5_IJNSA_ILi8EEESI_EEENS5_IJSI_SC_EEEEEEEvNS4_8identityENS4_23SM90_TMA_LOAD_MULTICASTES1B_vS1C_EENS_8epilogue10collective6detail29Sm90TmaWarpSpecializedAdapterINS1G_15DefaultEpilogueISK_SL_SL_NS1F_6thread17LinearCombinationISK_Li1EffLNS1K_9ScaleType4KindE0ELNS_15FloatRoundStyleE2ESK_EENS1_15EpilogueDefaultEEEEEvvEEEEvNT_6ParamsE:
	.zero		1664


//--------------------- SYMBOLS --------------------------

	.type		.nv.reservedSmem.offset0,@object
	.size		.nv.reservedSmem.offset0,0x4
